	.target	sm_90a

	.elftype	@"ET_EXEC"


//--------------------- .note.nv.tkinfo           --------------------------
	.section	.note.nv.tkinfo,"",@"SHT_NOTE"
	.sectionflags	@"SHF_NOTE_NV_TKINFO"
	.tkinfo
        /*0018*/ 	.word	0x00000002
        /*0030*/ 	.string	""
        /*0030*/ 	.string	"ptxas"
        /*0030*/ 	.string	"Cuda compilation tools, release 13.0, V13.0.88"
        /*0030*/ 	.string	"Build cuda_13.0.r13.0/compiler.36424714_0"
        /*0030*/ 	.string	"-arch sm_90a -m 64 "



//--------------------- .note.nv.cuinfo           --------------------------
	.section	.note.nv.cuinfo,"",@"SHT_NOTE"
	.sectionflags	@"SHF_NOTE_NV_CUINFO"
        /*0018*/ 	.short	0x0002
        /*001a*/ 	.short	0x005a
        /*001c*/ 	.short	0x0082
	.zero		2


//--------------------- .nv.info                  --------------------------
	.section	.nv.info,"",@"SHT_CUDA_INFO"
	.align	4


	//----- nvinfo : EIATTR_REGCOUNT
	.align		4
        /*0000*/ 	.byte	0x04, 0x2f
        /*0002*/ 	.short	(.L_15 - .L_14)
	.align		4
.L_14:
        /*0004*/ 	.word	index@(_ZN7cutlass13device_kernelINS_4gemm6kernel13GemmUniversalIN4cute5tupleIJiiiiEEENS1_10collective13CollectiveMmaINS1_34MainloopSm90TmaGmmaWarpSpecializedILi4ENS5_IJNS4_1CILi2EEESB_NSA_ILi1EEEEEENS1_35KernelTmaWarpSpecializedCooperativeEEENS5_IJNSA_ILi128EEENSA_ILi64EEENSA_ILi32EEEEEEaNS5_IJlSC_lEEEaSK_NS4_8TiledMMAINS4_8MMA_AtomIJNS4_4SM904GMMA26MMA_64x64x32_S32S8S8_SS_TNEEEENS4_6LayoutINS5_IJSB_SC_SC_EEENS5_IJSC_NSA_ILi0EEEST_EEEEENS5_IJNS4_10UnderscoreESW_SW_EEEEENS4_23SM90_TMA_LOAD_MULTICASTENS4_14ComposedLayoutINS4_7SwizzleILi1ELi4ELi3EEENS4_18smem_ptr_flag_bitsILi8EEENSR_INS5_IJNSA_ILi8EEESI_EEENS5_IJSI_SC_EEEEEEEvNS4_8identityESZ_S19_vS1A_EENS_8epilogue10collective6detail29Sm90TmaWarpSpecializedAdapterINS1D_15DefaultEpilogueIaSK_SK_NS1C_6thread17LinearCombinationIaLi1EiiLNS1H_9ScaleType4KindE0ELNS_15FloatRoundStyleE2EaEENS1_15EpilogueDefaultEEEEEvvEEEEvNT_6ParamsE)
        /*0008*/ 	.word	0x000000a8


	//----- nvinfo : EIATTR_FRAME_SIZE
	.align		4
.L_15:
        /*000c*/ 	.byte	0x04, 0x11
        /*000e*/ 	.short	(.L_17 - .L_16)
	.align		4
.L_16:
        /*0010*/ 	.word	index@(_ZN7cutlass13device_kernelINS_4gemm6kernel13GemmUniversalIN4cute5tupleIJiiiiEEENS1_10collective13CollectiveMmaINS1_34MainloopSm90TmaGmmaWarpSpecializedILi4ENS5_IJNS4_1CILi2EEESB_NSA_ILi1EEEEEENS1_35KernelTmaWarpSpecializedCooperativeEEENS5_IJNSA_ILi128EEENSA_ILi64EEENSA_ILi32EEEEEEaNS5_IJlSC_lEEEaSK_NS4_8TiledMMAINS4_8MMA_AtomIJNS4_4SM904GMMA26MMA_64x64x32_S32S8S8_SS_TNEEEENS4_6LayoutINS5_IJSB_SC_SC_EEENS5_IJSC_NSA_ILi0EEEST_EEEEENS5_IJNS4_10UnderscoreESW_SW_EEEEENS4_23SM90_TMA_LOAD_MULTICASTENS4_14ComposedLayoutINS4_7SwizzleILi1ELi4ELi3EEENS4_18smem_ptr_flag_bitsILi8EEENSR_INS5_IJNSA_ILi8EEESI_EEENS5_IJSI_SC_EEEEEEEvNS4_8identityESZ_S19_vS1A_EENS_8epilogue10collective6detail29Sm90TmaWarpSpecializedAdapterINS1D_15DefaultEpilogueIaSK_SK_NS1C_6thread17LinearCombinationIaLi1EiiLNS1H_9ScaleType4KindE0ELNS_15FloatRoundStyleE2EaEENS1_15EpilogueDefaultEEEEEvvEEEEvNT_6ParamsE)
        /*0014*/ 	.word	0x00000000


	//----- nvinfo : EIATTR_MIN_STACK_SIZE
	.align		4
.L_17:
        /*0018*/ 	.byte	0x04, 0x12
        /*001a*/ 	.short	(.L_19 - .L_18)
	.align		4
.L_18:
        /*001c*/ 	.word	index@(_ZN7cutlass13device_kernelINS_4gemm6kernel13GemmUniversalIN4cute5tupleIJiiiiEEENS1_10collective13CollectiveMmaINS1_34MainloopSm90TmaGmmaWarpSpecializedILi4ENS5_IJNS4_1CILi2EEESB_NSA_ILi1EEEEEENS1_35KernelTmaWarpSpecializedCooperativeEEENS5_IJNSA_ILi128EEENSA_ILi64EEENSA_ILi32EEEEEEaNS5_IJlSC_lEEEaSK_NS4_8TiledMMAINS4_8MMA_AtomIJNS4_4SM904GMMA26MMA_64x64x32_S32S8S8_SS_TNEEEENS4_6LayoutINS5_IJSB_SC_SC_EEENS5_IJSC_NSA_ILi0EEEST_EEEEENS5_IJNS4_10UnderscoreESW_SW_EEEEENS4_23SM90_TMA_LOAD_MULTICASTENS4_14ComposedLayoutINS4_7SwizzleILi1ELi4ELi3EEENS4_18smem_ptr_flag_bitsILi8EEENSR_INS5_IJNSA_ILi8EEESI_EEENS5_IJSI_SC_EEEEEEEvNS4_8identityESZ_S19_vS1A_EENS_8epilogue10collective6detail29Sm90TmaWarpSpecializedAdapterINS1D_15DefaultEpilogueIaSK_SK_NS1C_6thread17LinearCombinationIaLi1EiiLNS1H_9ScaleType4KindE0ELNS_15FloatRoundStyleE2EaEENS1_15EpilogueDefaultEEEEEvvEEEEvNT_6ParamsE)
        /*0020*/ 	.word	0x00000000
.L_19:


//--------------------- .nv.compat                --------------------------
	.section	.nv.compat,"",@"SHT_CUDA_COMPAT_INFO"
	.align	4
        /*0000*/ 	.byte	0x02, 0x09, 0x01, 0x00, 0x02, 0x02, 0x04, 0x00, 0x02, 0x05, 0x05, 0x00, 0x03, 0x07, 0x01, 0x01
        /*0010*/ 	.byte	0x02, 0x03, 0x01, 0x00, 0x02, 0x06, 0x01, 0x00, 0x04, 0x0b, 0x08, 0x00, 0x00, 0x00, 0x00, 0x00
        /*0020*/ 	.byte	0x00, 0x00, 0x00, 0x00


//--------------------- .nv.info._ZN7cutlass13device_kernelINS_4gemm6kernel13GemmUniversalIN4cute5tupleIJiiiiEEENS1_10collective13CollectiveMmaINS1_34MainloopSm90TmaGmmaWarpSpecializedILi4ENS5_IJNS4_1CILi2EEESB_NSA_ILi1EEEEEENS1_35KernelTmaWarpSpecializedCooperativeEEENS5_IJNSA_ILi128EEENSA_ILi64EEENSA_ILi32EEEEEEaNS5_IJlSC_lEEEaSK_NS4_8TiledMMAINS4_8MMA_AtomIJNS4_4SM904GMMA26MMA_64x64x32_S32S8S8_SS_TNEEEENS4_6LayoutINS5_IJSB_SC_SC_EEENS5_IJSC_NSA_ILi0EEEST_EEEEENS5_IJNS4_10UnderscoreESW_SW_EEEEENS4_23SM90_TMA_LOAD_MULTICASTENS4_14ComposedLayoutINS4_7SwizzleILi1ELi4ELi3EEENS4_18smem_ptr_flag_bitsILi8EEENSR_INS5_IJNSA_ILi8EEESI_EEENS5_IJSI_SC_EEEEEEEvNS4_8identityESZ_S19_vS1A_EENS_8epilogue10collective6detail29Sm90TmaWarpSpecializedAdapterINS1D_15DefaultEpilogueIaSK_SK_NS1C_6thread17LinearCombinationIaLi1EiiLNS1H_9ScaleType4KindE0ELNS_15FloatRoundStyleE2EaEENS1_15EpilogueDefaultEEEEEvvEEEEvNT_6ParamsE --------------------------
	.section	.nv.info._ZN7cutlass13device_kernelINS_4gemm6kernel13GemmUniversalIN4cute5tupleIJiiiiEEENS1_10collective13CollectiveMmaINS1_34MainloopSm90TmaGmmaWarpSpecializedILi4ENS5_IJNS4_1CILi2EEESB_NSA_ILi1EEEEEENS1_35KernelTmaWarpSpecializedCooperativeEEENS5_IJNSA_ILi128EEENSA_ILi64EEENSA_ILi32EEEEEEaNS5_IJlSC_lEEEaSK_NS4_8TiledMMAINS4_8MMA_AtomIJNS4_4SM904GMMA26MMA_64x64x32_S32S8S8_SS_TNEEEENS4_6LayoutINS5_IJSB_SC_SC_EEENS5_IJSC_NSA_ILi0EEEST_EEEEENS5_IJNS4_10UnderscoreESW_SW_EEEEENS4_23SM90_TMA_LOAD_MULTICASTENS4_14ComposedLayoutINS4_7SwizzleILi1ELi4ELi3EEENS4_18smem_ptr_flag_bitsILi8EEENSR_INS5_IJNSA_ILi8EEESI_EEENS5_IJSI_SC_EEEEEEEvNS4_8identityESZ_S19_vS1A_EENS_8epilogue10collective6detail29Sm90TmaWarpSpecializedAdapterINS1D_15DefaultEpilogueIaSK_SK_NS1C_6thread17LinearCombinationIaLi1EiiLNS1H_9ScaleType4KindE0ELNS_15FloatRoundStyleE2EaEENS1_15EpilogueDefaultEEEEEvvEEEEvNT_6ParamsE,"",@"SHT_CUDA_INFO"
	.sectionflags	@""
	.align	4


	//----- nvinfo : EIATTR_CUDA_API_VERSION
	.align		4
        /*0000*/ 	.byte	0x04, 0x37
        /*0002*/ 	.short	(.L_21 - .L_20)
.L_20:
        /*0004*/ 	.word	0x00000082


	//----- nvinfo : EIATTR_KPARAM_INFO
	.align		4
.L_21:
        /*0008*/ 	.byte	0x04, 0x17
        /*000a*/ 	.short	(.L_23 - .L_22)
.L_22:
        /*000c*/ 	.word	0x00000000
        /*0010*/ 	.short	0x0000
        /*0012*/ 	.short	0x0070
        /*0014*/ 	.byte	0x00, 0xf0, 0x01, 0x10


	//----- nvinfo : EIATTR_SPARSE_MMA_MASK
	.align		4
.L_23:
        /*0018*/ 	.byte	0x03, 0x50
        /*001a*/ 	.short	0x0000


	//----- nvinfo : EIATTR_MAXREG_COUNT
	.align		4
        /*001c*/ 	.byte	0x03, 0x1b
        /*001e*/ 	.short	0x00a8


	//----- nvinfo : EIATTR_NUM_BARRIERS
	.align		4
        /*0020*/ 	.byte	0x02, 0x4c
        /*0022*/ 	.byte	0x01
	.zero		1


	//----- nvinfo : EIATTR_EXTERNS
	.align		4
        /*0024*/ 	.byte	0x04, 0x0f
        /*0026*/ 	.short	(.L_25 - .L_24)


	//   ....[0]....
	.align		4
.L_24:
        /*0028*/ 	.word	index@(__assertfail)


	//----- nvinfo : EIATTR_MERCURY_ISA_VERSION
	.align		4
.L_25:
        /*002c*/ 	.byte	0x03, 0x5f
        /*002e*/ 	.short	0x0101


	//----- nvinfo : EIATTR_INT_WARP_WIDE_INSTR_OFFSETS
	.align		4
        /*0030*/ 	.byte	0x04, 0x31
        /*0032*/ 	.short	(.L_27 - .L_26)


	//   ....[0]....
.L_26:
        /*0034*/ 	.word	0x00000480


	//   ....[1]....
        /*0038*/ 	.word	0x000004a0


	//   ....[2]....
        /*003c*/ 	.word	0x00000680


	//   ....[3]....
        /*0040*/ 	.word	0x00001bd0


	//----- nvinfo : EIATTR_COOP_GROUP_MASK_REGIDS
	.align		4
.L_27:
        /*0044*/ 	.byte	0x04, 0x29
        /*0046*/ 	.short	(.L_29 - .L_28)


	//   ....[0]....
.L_28:
        /*0048*/ 	.word	0xffffffff


	//   ....[1]....
        /*004c*/ 	.word	0xffffffff


	//   ....[2]....
        /*0050*/ 	.word	0xffffffff


	//   ....[3]....
        /*0054*/ 	.word	0xffffffff


	//   ....[4]....
        /*0058*/ 	.word	0xffffffff


	//   ....[5]....
        /*005c*/ 	.word	0xffffffff


	//----- nvinfo : EIATTR_COOP_GROUP_INSTR_OFFSETS
	.align		4
.L_29:
        /*0060*/ 	.byte	0x04, 0x28
        /*0062*/ 	.short	(.L_31 - .L_30)


	//   ....[0]....
.L_30:
        /*0064*/ 	.word	0x00000060


	//   ....[1]....
        /*0068*/ 	.word	0x00000070


	//   ....[2]....
        /*006c*/ 	.word	0x00000130


	//   ....[3]....
        /*0070*/ 	.word	0x000002d0


	//   ....[4]....
        /*0074*/ 	.word	0x00000800


	//   ....[5]....
        /*0078*/ 	.word	0x00001420


	//----- nvinfo : EIATTR_REG_RECONFIG
	.align		4
.L_31:
        /*007c*/ 	.byte	0x01, 0x54
	.zero		2


	//----- nvinfo : EIATTR_SYSCALL_OFFSETS
	.align		4
        /*0080*/ 	.byte	0x04, 0x46
        /*0082*/ 	.short	(.L_33 - .L_32)


	//   ....[0]....
.L_32:
        /*0084*/ 	.word	0x00001610


	//----- nvinfo : EIATTR_MBARRIER_INSTR_OFFSETS
	.align		4
.L_33:
        /*0088*/ 	.byte	0x04, 0x39
        /*008a*/ 	.short	(.L_35 - .L_34)


	//   ....[0]....
.L_34:
        /*008c*/ 	.word	0x00000230
        /*0090*/ 	.word	0x000000ff
        /*0094*/ 	.word	0x00000000
        /*0098*/ 	.short	0x0100
        /*009a*/ 	.byte	0x08
	.zero		1


	//   ....[1]....
        /*009c*/ 	.word	0x00000240
        /*00a0*/ 	.word	0x000000ff
        /*00a4*/ 	.word	0x00000020
        /*00a8*/ 	.short	0x0100
        /*00aa*/ 	.byte	0x08
	.zero		1


	//   ....[2]....
        /*00ac*/ 	.word	0x00000250
        /*00b0*/ 	.word	0x000000ff
        /*00b4*/ 	.word	0x00000008
        /*00b8*/ 	.short	0x0100
        /*00ba*/ 	.byte	0x08
	.zero		1


	//   ....[3]....
        /*00bc*/ 	.word	0x00000260
        /*00c0*/ 	.word	0x000000ff
        /*00c4*/ 	.word	0x00000028
        /*00c8*/ 	.short	0x0100
        /*00ca*/ 	.byte	0x08
	.zero		1


	//   ....[4]....
        /*00cc*/ 	.word	0x00000270
        /*00d0*/ 	.word	0x000000ff
        /*00d4*/ 	.word	0x00000010
        /*00d8*/ 	.short	0x0100
        /*00da*/ 	.byte	0x08
	.zero		1


	//   ....[5]....
        /*00dc*/ 	.word	0x00000280
        /*00e0*/ 	.word	0x000000ff
        /*00e4*/ 	.word	0x00000030
        /*00e8*/ 	.short	0x0100
        /*00ea*/ 	.byte	0x08
	.zero		1


	//   ....[6]....
        /*00ec*/ 	.word	0x00000290
        /*00f0*/ 	.word	0x000000ff
        /*00f4*/ 	.word	0x00000018
        /*00f8*/ 	.short	0x0100
        /*00fa*/ 	.byte	0x08
	.zero		1


	//   ....[7]....
        /*00fc*/ 	.word	0x000002a0
        /*0100*/ 	.word	0x000000ff
        /*0104*/ 	.word	0x00000038
        /*0108*/ 	.short	0x0100
        /*010a*/ 	.byte	0x08
	.zero		1


	//   ....[8]....
        /*010c*/ 	.word	0x00000710
        /*0110*/ 	.word	0x000000ff
        /*0114*/ 	.word	0x00000050
        /*0118*/ 	.short	0x0100
        /*011a*/ 	.byte	0x06
	.zero		1


	//   ....[9]....
        /*011c*/ 	.word	0x000007a0
        /*0120*/ 	.word	0x000000ff
        /*0124*/ 	.word	0x00000058
        /*0128*/ 	.short	0x0100
        /*012a*/ 	.byte	0x06
	.zero		1


	//   ....[10]....
        /*012c*/ 	.word	0x000016e0
        /*0130*/ 	.word	0x00000003
        /*0134*/ 	.word	0x00000000
        /*0138*/ 	.short	0x010a
        /*013a*/ 	.byte	0x3f
	.zero		1


	//   ....[11]....
        /*013c*/ 	.word	0x00001740
        /*0140*/ 	.word	0x00000003
        /*0144*/ 	.word	0x00000000
        /*0148*/ 	.short	0x010a
        /*014a*/ 	.byte	0x3f
	.zero		1


	//   ....[12]....
        /*014c*/ 	.word	0x00001950
        /*0150*/ 	.word	0x00000005
        /*0154*/ 	.word	0x00000000
        /*0158*/ 	.short	0x010a
        /*015a*/ 	.byte	0x3f
	.zero		1


	//   ....[13]....
        /*015c*/ 	.word	0x00001990
        /*0160*/ 	.word	0x00000005
        /*0164*/ 	.word	0x00000000
        /*0168*/ 	.short	0x010a
        /*016a*/ 	.byte	0x3f
	.zero		1


	//   ....[14]....
        /*016c*/ 	.word	0x00001a80
        /*0170*/ 	.word	0x00000004
        /*0174*/ 	.word	0x00000000
        /*0178*/ 	.short	0x0101
        /*017a*/ 	.byte	0x3f
	.zero		1


	//   ....[15]....
        /*017c*/ 	.word	0x00001c40
        /*0180*/ 	.word	0x00000000
        /*0184*/ 	.word	0x00000000
        /*0188*/ 	.short	0x0101
        /*018a*/ 	.byte	0x3f
	.zero		1


	//   ....[16]....
        /*018c*/ 	.word	0x00004a20
        /*0190*/ 	.word	0x00000014
        /*0194*/ 	.word	0x00000020
        /*0198*/ 	.short	0x010a
        /*019a*/ 	.byte	0x3f
	.zero		1


	//   ....[17]....
        /*019c*/ 	.word	0x00004dd0
        /*01a0*/ 	.word	0x00000004
        /*01a4*/ 	.word	0x00000058
        /*01a8*/ 	.short	0x0101
        /*01aa*/ 	.byte	0x3f
	.zero		1


	//   ....[18]....
        /*01ac*/ 	.word	0x000054f0
        /*01b0*/ 	.word	0x00000005
        /*01b4*/ 	.word	0x00000000
        /*01b8*/ 	.short	0x010a
        /*01ba*/ 	.byte	0x3f
	.zero		1


	//   ....[19]....
        /*01bc*/ 	.word	0x00005570
        /*01c0*/ 	.word	0x00000007
        /*01c4*/ 	.word	0x00000000
        /*01c8*/ 	.short	0x010a
        /*01ca*/ 	.byte	0x3f
	.zero		1


	//   ....[20]....
        /*01cc*/ 	.word	0x00005600
        /*01d0*/ 	.word	0x00000006
        /*01d4*/ 	.word	0x00000000
        /*01d8*/ 	.short	0x010a
        /*01da*/ 	.byte	0x3f
	.zero		1


	//   ....[21]....
        /*01dc*/ 	.word	0x00005690
        /*01e0*/ 	.word	0x00000003
        /*01e4*/ 	.word	0x00000000
        /*01e8*/ 	.short	0x010a
        /*01ea*/ 	.byte	0x3f
	.zero		1


	//   ....[22]....
        /*01ec*/ 	.word	0x000056f0
        /*01f0*/ 	.word	0x00000003
        /*01f4*/ 	.word	0x00000000
        /*01f8*/ 	.short	0x010a
        /*01fa*/ 	.byte	0x3f
	.zero		1


	//   ....[23]....
        /*01fc*/ 	.word	0x00005740
        /*0200*/ 	.word	0x00000005
        /*0204*/ 	.word	0x00000000
        /*0208*/ 	.short	0x010a
        /*020a*/ 	.byte	0x3f
	.zero		1


	//   ....[24]....
        /*020c*/ 	.word	0x00005810
        /*0210*/ 	.word	0x00000014
        /*0214*/ 	.word	0x00000020
        /*0218*/ 	.short	0x010a
        /*021a*/ 	.byte	0x3f
	.zero		1


	//   ....[25]....
        /*021c*/ 	.word	0x000058e0
        /*0220*/ 	.word	0x00000005
        /*0224*/ 	.word	0x00000000
        /*0228*/ 	.short	0x010a
        /*022a*/ 	.byte	0x3f
	.zero		1


	//   ....[26]....
        /*022c*/ 	.word	0x00005930
        /*0230*/ 	.word	0x00000007
        /*0234*/ 	.word	0x00000000
        /*0238*/ 	.short	0x010a
        /*023a*/ 	.byte	0x3f
	.zero		1


	//   ....[27]....
        /*023c*/ 	.word	0x00005980
        /*0240*/ 	.word	0x00000006
        /*0244*/ 	.word	0x00000000
        /*0248*/ 	.short	0x010a
        /*024a*/ 	.byte	0x3f
	.zero		1


	//----- nvinfo : EIATTR_NUM_MBARRIERS
	.align		4
.L_35:
        /*024c*/ 	.byte	0x03, 0x38
        /*024e*/ 	.short	0x000a


	//----- nvinfo : EIATTR_EXIT_INSTR_OFFSETS
	.align		4
        /*0250*/ 	.byte	0x04, 0x1c
        /*0252*/ 	.short	(.L_37 - .L_36)


	//   ....[0]....
.L_36:
        /*0254*/ 	.word	0x000009d0


	//   ....[1]....
        /*0258*/ 	.word	0x000011e0


	//   ....[2]....
        /*025c*/ 	.word	0x000040a0


	//   ....[3]....
        /*0260*/ 	.word	0x00004600


	//   ....[4]....
        /*0264*/ 	.word	0x000056e0


	//----- nvinfo : EIATTR_MAX_THREADS
	.align		4
.L_37:
        /*0268*/ 	.byte	0x04, 0x05
        /*026a*/ 	.short	(.L_39 - .L_38)
.L_38:
        /*026c*/ 	.word	0x00000180
        /*0270*/ 	.word	0x00000001
        /*0274*/ 	.word	0x00000001


	//----- nvinfo : EIATTR_CRS_STACK_SIZE
	.align		4
.L_39:
        /*0278*/ 	.byte	0x04, 0x1e
        /*027a*/ 	.short	(.L_41 - .L_40)
.L_40:
        /*027c*/ 	.word	0x00000000


	//----- nvinfo : EIATTR_CBANK_PARAM_SIZE
	.align		4
.L_41:
        /*0280*/ 	.byte	0x03, 0x19
        /*0282*/ 	.short	0x0470


	//----- nvinfo : EIATTR_PARAM_CBANK
	.align		4
        /*0284*/ 	.byte	0x04, 0x0a
        /*0286*/ 	.short	(.L_43 - .L_42)
	.align		4
.L_42:
        /*0288*/ 	.word	index@(.nv.constant0._ZN7cutlass13device_kernelINS_4gemm6kernel13GemmUniversalIN4cute5tupleIJiiiiEEENS1_10collective13CollectiveMmaINS1_34MainloopSm90TmaGmmaWarpSpecializedILi4ENS5_IJNS4_1CILi2EEESB_NSA_ILi1EEEEEENS1_35KernelTmaWarpSpecializedCooperativeEEENS5_IJNSA_ILi128EEENSA_ILi64EEENSA_ILi32EEEEEEaNS5_IJlSC_lEEEaSK_NS4_8TiledMMAINS4_8MMA_AtomIJNS4_4SM904GMMA26MMA_64x64x32_S32S8S8_SS_TNEEEENS4_6LayoutINS5_IJSB_SC_SC_EEENS5_IJSC_NSA_ILi0EEEST_EEEEENS5_IJNS4_10UnderscoreESW_SW_EEEEENS4_23SM90_TMA_LOAD_MULTICASTENS4_14ComposedLayoutINS4_7SwizzleILi1ELi4ELi3EEENS4_18smem_ptr_flag_bitsILi8EEENSR_INS5_IJNSA_ILi8EEESI_EEENS5_IJSI_SC_EEEEEEEvNS4_8identityESZ_S19_vS1A_EENS_8epilogue10collective6detail29Sm90TmaWarpSpecializedAdapterINS1D_15DefaultEpilogueIaSK_SK_NS1C_6thread17LinearCombinationIaLi1EiiLNS1H_9ScaleType4KindE0ELNS_15FloatRoundStyleE2EaEENS1_15EpilogueDefaultEEEEEvvEEEEvNT_6ParamsE)
        /*028c*/ 	.short	0x0210
        /*028e*/ 	.short	0x0470


	//----- nvinfo : EIATTR_SW_WAR
	.align		4
.L_43:
        /*0290*/ 	.byte	0x04, 0x36
        /*0292*/ 	.short	(.L_45 - .L_44)
.L_44:
        /*0294*/ 	.word	0x00000008
.L_45:


//--------------------- .nv.callgraph             --------------------------
	.section	.nv.callgraph,"",@"SHT_CUDA_CALLGRAPH"
	.align	4
	.sectionentsize	8
	.align		4
        /*0000*/ 	.word	0x00000000
	.align		4
        /*0004*/ 	.word	0xffffffff
	.align		4
        /*0008*/ 	.word	index@(_ZN7cutlass13device_kernelINS_4gemm6kernel13GemmUniversalIN4cute5tupleIJiiiiEEENS1_10collective13CollectiveMmaINS1_34MainloopSm90TmaGmmaWarpSpecializedILi4ENS5_IJNS4_1CILi2EEESB_NSA_ILi1EEEEEENS1_35KernelTmaWarpSpecializedCooperativeEEENS5_IJNSA_ILi128EEENSA_ILi64EEENSA_ILi32EEEEEEaNS5_IJlSC_lEEEaSK_NS4_8TiledMMAINS4_8MMA_AtomIJNS4_4SM904GMMA26MMA_64x64x32_S32S8S8_SS_TNEEEENS4_6LayoutINS5_IJSB_SC_SC_EEENS5_IJSC_NSA_ILi0EEEST_EEEEENS5_IJNS4_10UnderscoreESW_SW_EEEEENS4_23SM90_TMA_LOAD_MULTICASTENS4_14ComposedLayoutINS4_7SwizzleILi1ELi4ELi3EEENS4_18smem_ptr_flag_bitsILi8EEENSR_INS5_IJNSA_ILi8EEESI_EEENS5_IJSI_SC_EEEEEEEvNS4_8identityESZ_S19_vS1A_EENS_8epilogue10collective6detail29Sm90TmaWarpSpecializedAdapterINS1D_15DefaultEpilogueIaSK_SK_NS1C_6thread17LinearCombinationIaLi1EiiLNS1H_9ScaleType4KindE0ELNS_15FloatRoundStyleE2EaEENS1_15EpilogueDefaultEEEEEvvEEEEvNT_6ParamsE)
	.align		4
        /*000c*/ 	.word	index@(__assertfail)
	.align		4
        /*0010*/ 	.word	0x00000000
	.align		4
        /*0014*/ 	.word	0xfffffffe
	.align		4
        /*0018*/ 	.word	0x00000000
	.align		4
        /*001c*/ 	.word	0xfffffffd
	.align		4
        /*0020*/ 	.word	0x00000000
	.align		4
        /*0024*/ 	.word	0xfffffffc


//--------------------- .nv.constant4             --------------------------
	.section	.nv.constant4,"a",@progbits
	.align	8
	.align		8
.nv.constant4:
        /*0000*/ 	.dword	__assertfail
	.align		8
        /*0008*/ 	.dword	__unnamed_1
	.align		8
        /*0010*/ 	.dword	_ZN39_INTERNAL_57a2bf6e_4_k_cu_032c3584_55284cuda3std3__45__cpo5beginE
	.align		8
        /*0018*/ 	.dword	_ZN39_INTERNAL_57a2bf6e_4_k_cu_032c3584_55284cuda3std3__45__cpo3endE
	.align		8
        /*0020*/ 	.dword	_ZN39_INTERNAL_57a2bf6e_4_k_cu_032c3584_55284cuda3std3__45__cpo6cbeginE
	.align		8
        /*0028*/ 	.dword	_ZN39_INTERNAL_57a2bf6e_4_k_cu_032c3584_55284cuda3std3__45__cpo4cendE
	.align		8
        /*0030*/ 	.dword	_ZN39_INTERNAL_57a2bf6e_4_k_cu_032c3584_55284cuda3std3__441_GLOBAL__N__57a2bf6e_4_k_cu_032c3584_55286ignoreE
	.align		8
        /*0038*/ 	.dword	_ZN39_INTERNAL_57a2bf6e_4_k_cu_032c3584_55284cuda3std3__419piecewise_constructE
	.align		8
        /*0040*/ 	.dword	_ZN39_INTERNAL_57a2bf6e_4_k_cu_032c3584_55284cuda3std3__48in_placeE
	.align		8
        /*0048*/ 	.dword	_ZN39_INTERNAL_57a2bf6e_4_k_cu_032c3584_55284cuda3std6ranges3__45__cpo4swapE
	.align		8
        /*0050*/ 	.dword	_ZN39_INTERNAL_57a2bf6e_4_k_cu_032c3584_55284cuda3std6ranges3__45__cpo9iter_moveE
	.align		8
        /*0058*/ 	.dword	_ZN39_INTERNAL_57a2bf6e_4_k_cu_032c3584_55284cute7productE
	.align		8
        /*0060*/ 	.dword	_ZN39_INTERNAL_57a2bf6e_4_k_cu_032c3584_55284cute1_E
	.align		8
        /*0068*/ 	.dword	$str$22
	.align		8
        /*0070*/ 	.dword	$str$23


//--------------------- .text._ZN7cutlass13device_kernelINS_4gemm6kernel13GemmUniversalIN4cute5tupleIJiiiiEEENS1_10collective13CollectiveMmaINS1_34MainloopSm90TmaGmmaWarpSpecializedILi4ENS5_IJNS4_1CILi2EEESB_NSA_ILi1EEEEEENS1_35KernelTmaWarpSpecializedCooperativeEEENS5_IJNSA_ILi128EEENSA_ILi64EEENSA_ILi32EEEEEEaNS5_IJlSC_lEEEaSK_NS4_8TiledMMAINS4_8MMA_AtomIJNS4_4SM904GMMA26MMA_64x64x32_S32S8S8_SS_TNEEEENS4_6LayoutINS5_IJSB_SC_SC_EEENS5_IJSC_NSA_ILi0EEEST_EEEEENS5_IJNS4_10UnderscoreESW_SW_EEEEENS4_23SM90_TMA_LOAD_MULTICASTENS4_14ComposedLayoutINS4_7SwizzleILi1ELi4ELi3EEENS4_18smem_ptr_flag_bitsILi8EEENSR_INS5_IJNSA_ILi8EEESI_EEENS5_IJSI_SC_EEEEEEEvNS4_8identityESZ_S19_vS1A_EENS_8epilogue10collective6detail29Sm90TmaWarpSpecializedAdapterINS1D_15DefaultEpilogueIaSK_SK_NS1C_6thread17LinearCombinationIaLi1EiiLNS1H_9ScaleType4KindE0ELNS_15FloatRoundStyleE2EaEENS1_15EpilogueDefaultEEEEEvvEEEEvNT_6ParamsE --------------------------
	.section	.text._ZN7cutlass13device_kernelINS_4gemm6kernel13GemmUniversalIN4cute5tupleIJiiiiEEENS1_10collective13CollectiveMmaINS1_34MainloopSm90TmaGmmaWarpSpecializedILi4ENS5_IJNS4_1CILi2EEESB_NSA_ILi1EEEEEENS1_35KernelTmaWarpSpecializedCooperativeEEENS5_IJNSA_ILi128EEENSA_ILi64EEENSA_ILi32EEEEEEaNS5_IJlSC_lEEEaSK_NS4_8TiledMMAINS4_8MMA_AtomIJNS4_4SM904GMMA26MMA_64x64x32_S32S8S8_SS_TNEEEENS4_6LayoutINS5_IJSB_SC_SC_EEENS5_IJSC_NSA_ILi0EEEST_EEEEENS5_IJNS4_10UnderscoreESW_SW_EEEEENS4_23SM90_TMA_LOAD_MULTICASTENS4_14ComposedLayoutINS4_7SwizzleILi1ELi4ELi3EEENS4_18smem_ptr_flag_bitsILi8EEENSR_INS5_IJNSA_ILi8EEESI_EEENS5_IJSI_SC_EEEEEEEvNS4_8identityESZ_S19_vS1A_EENS_8epilogue10collective6detail29Sm90TmaWarpSpecializedAdapterINS1D_15DefaultEpilogueIaSK_SK_NS1C_6thread17LinearCombinationIaLi1EiiLNS1H_9ScaleType4KindE0ELNS_15FloatRoundStyleE2EaEENS1_15EpilogueDefaultEEEEEvvEEEEvNT_6ParamsE,"ax",@progbits
	.align	128
.text._ZN7cutlass13device_kernelINS_4gemm6kernel13GemmUniversalIN4cute5tupleIJiiiiEEENS1_10collective13CollectiveMmaINS1_34MainloopSm90TmaGmmaWarpSpecializedILi4ENS5_IJNS4_1CILi2EEESB_NSA_ILi1EEEEEENS1_35KernelTmaWarpSpecializedCooperativeEEENS5_IJNSA_ILi128EEENSA_ILi64EEENSA_ILi32EEEEEEaNS5_IJlSC_lEEEaSK_NS4_8TiledMMAINS4_8MMA_AtomIJNS4_4SM904GMMA26MMA_64x64x32_S32S8S8_SS_TNEEEENS4_6LayoutINS5_IJSB_SC_SC_EEENS5_IJSC_NSA_ILi0EEEST_EEEEENS5_IJNS4_10UnderscoreESW_SW_EEEEENS4_23SM90_TMA_LOAD_MULTICASTENS4_14ComposedLayoutINS4_7SwizzleILi1ELi4ELi3EEENS4_18smem_ptr_flag_bitsILi8EEENSR_INS5_IJNSA_ILi8EEESI_EEENS5_IJSI_SC_EEEEEEEvNS4_8identityESZ_S19_vS1A_EENS_8epilogue10collective6detail29Sm90TmaWarpSpecializedAdapterINS1D_15DefaultEpilogueIaSK_SK_NS1C_6thread17LinearCombinationIaLi1EiiLNS1H_9ScaleType4KindE0ELNS_15FloatRoundStyleE2EaEENS1_15EpilogueDefaultEEEEEvvEEEEvNT_6ParamsE:
        .type           _ZN7cutlass13device_kernelINS_4gemm6kernel13GemmUniversalIN4cute5tupleIJiiiiEEENS1_10collective13CollectiveMmaINS1_34MainloopSm90TmaGmmaWarpSpecializedILi4ENS5_IJNS4_1CILi2EEESB_NSA_ILi1EEEEEENS1_35KernelTmaWarpSpecializedCooperativeEEENS5_IJNSA_ILi128EEENSA_ILi64EEENSA_ILi32EEEEEEaNS5_IJlSC_lEEEaSK_NS4_8TiledMMAINS4_8MMA_AtomIJNS4_4SM904GMMA26MMA_64x64x32_S32S8S8_SS_TNEEEENS4_6LayoutINS5_IJSB_SC_SC_EEENS5_IJSC_NSA_ILi0EEEST_EEEEENS5_IJNS4_10UnderscoreESW_SW_EEEEENS4_23SM90_TMA_LOAD_MULTICASTENS4_14ComposedLayoutINS4_7SwizzleILi1ELi4ELi3EEENS4_18smem_ptr_flag_bitsILi8EEENSR_INS5_IJNSA_ILi8EEESI_EEENS5_IJSI_SC_EEEEEEEvNS4_8identityESZ_S19_vS1A_EENS_8epilogue10collective6detail29Sm90TmaWarpSpecializedAdapterINS1D_15DefaultEpilogueIaSK_SK_NS1C_6thread17LinearCombinationIaLi1EiiLNS1H_9ScaleType4KindE0ELNS_15FloatRoundStyleE2EaEENS1_15EpilogueDefaultEEEEEvvEEEEvNT_6ParamsE,@function
        .size           _ZN7cutlass13device_kernelINS_4gemm6kernel13GemmUniversalIN4cute5tupleIJiiiiEEENS1_10collective13CollectiveMmaINS1_34MainloopSm90TmaGmmaWarpSpecializedILi4ENS5_IJNS4_1CILi2EEESB_NSA_ILi1EEEEEENS1_35KernelTmaWarpSpecializedCooperativeEEENS5_IJNSA_ILi128EEENSA_ILi64EEENSA_ILi32EEEEEEaNS5_IJlSC_lEEEaSK_NS4_8TiledMMAINS4_8MMA_AtomIJNS4_4SM904GMMA26MMA_64x64x32_S32S8S8_SS_TNEEEENS4_6LayoutINS5_IJSB_SC_SC_EEENS5_IJSC_NSA_ILi0EEEST_EEEEENS5_IJNS4_10UnderscoreESW_SW_EEEEENS4_23SM90_TMA_LOAD_MULTICASTENS4_14ComposedLayoutINS4_7SwizzleILi1ELi4ELi3EEENS4_18smem_ptr_flag_bitsILi8EEENSR_INS5_IJNSA_ILi8EEESI_EEENS5_IJSI_SC_EEEEEEEvNS4_8identityESZ_S19_vS1A_EENS_8epilogue10collective6detail29Sm90TmaWarpSpecializedAdapterINS1D_15DefaultEpilogueIaSK_SK_NS1C_6thread17LinearCombinationIaLi1EiiLNS1H_9ScaleType4KindE0ELNS_15FloatRoundStyleE2EaEENS1_15EpilogueDefaultEEEEEvvEEEEvNT_6ParamsE,(.L_x_137 - _ZN7cutlass13device_kernelINS_4gemm6kernel13GemmUniversalIN4cute5tupleIJiiiiEEENS1_10collective13CollectiveMmaINS1_34MainloopSm90TmaGmmaWarpSpecializedILi4ENS5_IJNS4_1CILi2EEESB_NSA_ILi1EEEEEENS1_35KernelTmaWarpSpecializedCooperativeEEENS5_IJNSA_ILi128EEENSA_ILi64EEENSA_ILi32EEEEEEaNS5_IJlSC_lEEEaSK_NS4_8TiledMMAINS4_8MMA_AtomIJNS4_4SM904GMMA26MMA_64x64x32_S32S8S8_SS_TNEEEENS4_6LayoutINS5_IJSB_SC_SC_EEENS5_IJSC_NSA_ILi0EEEST_EEEEENS5_IJNS4_10UnderscoreESW_SW_EEEEENS4_23SM90_TMA_LOAD_MULTICASTENS4_14ComposedLayoutINS4_7SwizzleILi1ELi4ELi3EEENS4_18smem_ptr_flag_bitsILi8EEENSR_INS5_IJNSA_ILi8EEESI_EEENS5_IJSI_SC_EEEEEEEvNS4_8identityESZ_S19_vS1A_EENS_8epilogue10collective6detail29Sm90TmaWarpSpecializedAdapterINS1D_15DefaultEpilogueIaSK_SK_NS1C_6thread17LinearCombinationIaLi1EiiLNS1H_9ScaleType4KindE0ELNS_15FloatRoundStyleE2EaEENS1_15EpilogueDefaultEEEEEvvEEEEvNT_6ParamsE)
        .other          _ZN7cutlass13device_kernelINS_4gemm6kernel13GemmUniversalIN4cute5tupleIJiiiiEEENS1_10collective13CollectiveMmaINS1_34MainloopSm90TmaGmmaWarpSpecializedILi4ENS5_IJNS4_1CILi2EEESB_NSA_ILi1EEEEEENS1_35KernelTmaWarpSpecializedCooperativeEEENS5_IJNSA_ILi128EEENSA_ILi64EEENSA_ILi32EEEEEEaNS5_IJlSC_lEEEaSK_NS4_8TiledMMAINS4_8MMA_AtomIJNS4_4SM904GMMA26MMA_64x64x32_S32S8S8_SS_TNEEEENS4_6LayoutINS5_IJSB_SC_SC_EEENS5_IJSC_NSA_ILi0EEEST_EEEEENS5_IJNS4_10UnderscoreESW_SW_EEEEENS4_23SM90_TMA_LOAD_MULTICASTENS4_14ComposedLayoutINS4_7SwizzleILi1ELi4ELi3EEENS4_18smem_ptr_flag_bitsILi8EEENSR_INS5_IJNSA_ILi8EEESI_EEENS5_IJSI_SC_EEEEEEEvNS4_8identityESZ_S19_vS1A_EENS_8epilogue10collective6detail29Sm90TmaWarpSpecializedAdapterINS1D_15DefaultEpilogueIaSK_SK_NS1C_6thread17LinearCombinationIaLi1EiiLNS1H_9ScaleType4KindE0ELNS_15FloatRoundStyleE2EaEENS1_15EpilogueDefaultEEEEEvvEEEEvNT_6ParamsE,@"STO_CUDA_ENTRY STV_DEFAULT"
_ZN7cutlass13device_kernelINS_4gemm6kernel13GemmUniversalIN4cute5tupleIJiiiiEEENS1_10collective13CollectiveMmaINS1_34MainloopSm90TmaGmmaWarpSpecializedILi4ENS5_IJNS4_1CILi2EEESB_NSA_ILi1EEEEEENS1_35KernelTmaWarpSpecializedCooperativeEEENS5_IJNSA_ILi128EEENSA_ILi64EEENSA_ILi32EEEEEEaNS5_IJlSC_lEEEaSK_NS4_8TiledMMAINS4_8MMA_AtomIJNS4_4SM904GMMA26MMA_64x64x32_S32S8S8_SS_TNEEEENS4_6LayoutINS5_IJSB_SC_SC_EEENS5_IJSC_NSA_ILi0EEEST_EEEEENS5_IJNS4_10UnderscoreESW_SW_EEEEENS4_23SM90_TMA_LOAD_MULTICASTENS4_14ComposedLayoutINS4_7SwizzleILi1ELi4ELi3EEENS4_18smem_ptr_flag_bitsILi8EEENSR_INS5_IJNSA_ILi8EEESI_EEENS5_IJSI_SC_EEEEEEEvNS4_8identityESZ_S19_vS1A_EENS_8epilogue10collective6detail29Sm90TmaWarpSpecializedAdapterINS1D_15DefaultEpilogueIaSK_SK_NS1C_6thread17LinearCombinationIaLi1EiiLNS1H_9ScaleType4KindE0ELNS_15FloatRoundStyleE2EaEENS1_15EpilogueDefaultEEEEEvvEEEEvNT_6ParamsE:
[----:B------:R-:W0:Y:S01]  /*0000*/  LDC R1, c[0x0][0x28] ;  /* 0x00000a00ff017b82 */ /* 0x000e220000000800 */
[----:B------:R-:W1:Y:S01]  /*0010*/  S2R R61, SR_TID.X ;  /* 0x00000000003d7919 */ /* 0x000e620000002100 */
[----:B------:R-:W-:Y:S01]  /*0020*/  ELECT P0, URZ, PT ;  /* 0x00000000003f782f */ /* 0x000fe20003800000 */
[----:B------:R-:W-:Y:S01]  /*0030*/  BSSY B0, `(.L_x_0) ;  /* 0x000000f000007945 */ /* 0x000fe20003800000 */
[--C-:B-1----:R-:W-:Y:S02]  /*0040*/  SHF.R.U32.HI R0, RZ, 0x5, R61.reuse ;  /* 0x00000005ff007819 */ /* 0x102fe4000001163d */
[----:B------:R-:W-:-:S03]  /*0050*/  SHF.R.U32.HI R6, RZ, 0x7, R61 ;  /* 0x00000007ff067819 */ /* 0x000fc6000001163d */
[----:B------:R-:W1:Y:S04]  /*0060*/  SHFL.IDX PT, R2, R0, RZ, 0x1f ;  /* 0x00001fff00027589 */ /* 0x000e6800000e0000 */
[----:B------:R2:W3:Y:S01]  /*0070*/  SHFL.IDX PT, R5, R6, RZ, 0x1f ;  /* 0x00001fff06057589 */ /* 0x0004e200000e0000 */
[----:B-1----:R-:W-:-:S13]  /*0080*/  ISETP.NE.OR P0, PT, R2, RZ, !P0 ;  /* 0x000000ff0200720c */ /* 0x002fda0004705670 */
[----:B0-23--:R-:W-:Y:S05]  /*0090*/  @P0 BRA `(.L_x_1) ;  /* 0x0000000000200947 */ /* 0x00dfea0003800000 */
[----:B------:R-:W-:Y:S02]  /*00a0*/  ULDC.64 UR4, c[0x0][0x198] ;  /* 0x0000660000047ab9 */ /* 0x000fe40000000a00 */
[----:B------:R-:W-:Y:S02]  /*00b0*/  UIADD3 UR6, UP0, UR4, 0xf0, URZ ;  /* 0x000000f004067890 */ /* 0x000fe4000ff1e03f */
[----:B------:R-:W-:Y:S02]  /*00c0*/  UIADD3 UR4, UP1, UR4, 0x1f0, URZ ;  /* 0x000001f004047890 */ /* 0x000fe4000ff3e03f */
[----:B------:R-:W-:Y:S02]  /*00d0*/  UIADD3.X UR7, URZ, UR5, URZ, UP0, !UPT ;  /* 0x000000053f077290 */ /* 0x000fe400087fe43f */
[----:B------:R-:W-:-:S07]  /*00e0*/  UIADD3.X UR5, URZ, UR5, URZ, UP1, !UPT ;  /* 0x000000053f057290 */ /* 0x000fce0008ffe43f */
[----:B------:R0:W-:Y:S02]  /*00f0*/  UTMACCTL.PF [UR6] ;  /* 0x00000000060079b9 */ /* 0x0001e40008040000 */
[----:B------:R0:W-:Y:S02]  /*0100*/  UTMACCTL.PF [UR4] ;  /* 0x00000000040079b9 */ /* 0x0001e40008040000 */
[----:B0-----:R-:W-:Y:S01]  /*0110*/  NOP ;  /* 0x0000000000007918 */ /* 0x001fe20000000000 */
.L_x_1:
[----:B------:R-:W-:Y:S05]  /*0120*/  BSYNC B0 ;  /* 0x0000000000007941 */ /* 0x000fea0003800000 */
.L_x_0:
[----:B------:R-:W0:Y:S02]  /*0130*/  SHFL.IDX PT, R3, R0, RZ, 0x1f ;  /* 0x00001fff00037589 */ /* 0x000e2400000e0000 */
[----:B0-----:R-:W-:-:S13]  /*0140*/  ISETP.NE.AND P0, PT, R3, RZ, PT ;  /* 0x000000ff0300720c */ /* 0x001fda0003f05270 */
[----:B------:R-:W-:Y:S05]  /*0150*/  @P0 BRA `(.L_x_2) ;  /* 0x0000000000580947 */ /* 0x000fea0003800000 */
[----:B------:R-:W0:Y:S01]  /*0160*/  S2UR UR8, SR_CgaCtaId ;  /* 0x00000000000879c3 */ /* 0x000e220000008800 */
[----:B------:R-:W-:Y:S01]  /*0170*/  UMOV UR4, 0x400 ;  /* 0x0000040000047882 */ /* 0x000fe20000000000 */
[----:B------:R-:W-:Y:S01]  /*0180*/  UMOV UR5, 0x1 ;  /* 0x0000000100057882 */ /* 0x000fe20000000000 */
[----:B------:R-:W-:Y:S01]  /*0190*/  UMOV UR6, 0x6 ;  /* 0x0000000600067882 */ /* 0x000fe20000000000 */
[----:B------:R-:W-:Y:S01]  /*01a0*/  ELECT P0, URZ, PT ;  /* 0x00000000003f782f */ /* 0x000fe20003800000 */
[----:B------:R-:W-:-:S04]  /*01b0*/  UIADD3 UR6, -UR6, 0x100000, URZ ;  /* 0x0010000006067890 */ /* 0x000fc8000fffe13f */
[----:B------:R-:W-:Y:S02]  /*01c0*/  USHF.L.U32 UR7, UR6, 0xb, URZ ;  /* 0x0000000b06077899 */ /* 0x000fe4000800063f */
[----:B------:R-:W-:Y:S02]  /*01d0*/  USHF.L.U32 UR6, UR6, 0x1, URZ ;  /* 0x0000000106067899 */ /* 0x000fe4000800063f */
[----:B0-----:R-:W-:Y:S02]  /*01e0*/  ULEA UR8, UR8, UR4, 0x18 ;  /* 0x0000000408087291 */ /* 0x001fe4000f8ec03f */
[----:B------:R-:W-:-:S04]  /*01f0*/  UIADD3 UR4, -UR5, 0x100000, URZ ;  /* 0x0010000005047890 */ /* 0x000fc8000fffe13f */
[----:B------:R-:W-:Y:S02]  /*0200*/  USHF.L.U32 UR5, UR4, 0xb, URZ ;  /* 0x0000000b04057899 */ /* 0x000fe4000800063f */
[----:B------:R-:W-:Y:S01]  /*0210*/  USHF.L.U32 UR4, UR4, 0x1, URZ ;  /* 0x0000000104047899 */ /* 0x000fe2000800063f */
[----:B------:R-:W0:Y:S11]  /*0220*/  FENCE.VIEW.ASYNC.S ;  /* 0x00000000000073c6 */ /* 0x000e360000000000 */
[----:B0-----:R0:W1:Y:S01]  /*0230*/  SYNCS.EXCH.64 URZ, [UR8], UR4 ;  /* 0x00000004083f75b2 */ /* 0x0010620008000100 */
[----:B------:R0:W2:Y:S01]  /*0240*/  SYNCS.EXCH.64 URZ, [UR8+0x20], UR6 ;  /* 0x00002006083f75b2 */ /* 0x0000a20008000100 */
[----:B------:R0:W3:Y:S01]  /*0250*/  SYNCS.EXCH.64 URZ, [UR8+0x8], UR4 ;  /* 0x00000804083f75b2 */ /* 0x0000e20008000100 */
[----:B------:R0:W4:Y:S01]  /*0260*/  SYNCS.EXCH.64 URZ, [UR8+0x28], UR6 ;  /* 0x00002806083f75b2 */ /* 0x0001220008000100 */
[----:B------:R0:W0:Y:S01]  /*0270*/  SYNCS.EXCH.64 URZ, [UR8+0x10], UR4 ;  /* 0x00001004083f75b2 */ /* 0x0000220008000100 */
[----:B------:R0:W0:Y:S01]  /*0280*/  SYNCS.EXCH.64 URZ, [UR8+0x30], UR6 ;  /* 0x00003006083f75b2 */ /* 0x0000220008000100 */
[----:B------:R0:W0:Y:S01]  /*0290*/  SYNCS.EXCH.64 URZ, [UR8+0x18], UR4 ;  /* 0x00001804083f75b2 */ /* 0x0000220008000100 */
[----:B------:R0:W0:Y:S01]  /*02a0*/  SYNCS.EXCH.64 URZ, [UR8+0x38], UR6 ;  /* 0x00003806083f75b2 */ /* 0x0000220008000100 */
[----:B------:R-:W-:Y:S01]  /*02b0*/  NOP ;  /* 0x0000000000007918 */ /* 0x000fe20000000000 */
.L_x_2:
[----:B------:R-:W-:Y:S01]  /*02c0*/  SHF.R.S32.HI R4, RZ, 0x1f, R61 ;  /* 0x0000001fff047819 */ /* 0x000fe2000001143d */
[----:B------:R-:W5:Y:S01]  /*02d0*/  SHFL.IDX PT, R0, R0, RZ, 0x1f ;  /* 0x00001fff00007589 */ /* 0x000f6200000e0000 */
[----:B0-----:R-:W0:Y:S01]  /*02e0*/  S2UR UR8, SR_CTAID.X ;  /* 0x00000000000879c3 */ /* 0x001e220000002500 */
[----:B------:R-:W-:Y:S02]  /*02f0*/  ELECT P0, URZ, PT ;  /* 0x00000000003f782f */ /* 0x000fe40003800000 */
[----:B------:R-:W-:Y:S01]  /*0300*/  LEA.HI R4, R4, R61, RZ, 0x7 ;  /* 0x0000003d04047211 */ /* 0x000fe200078f38ff */
[----:B------:R-:W-:Y:S01]  /*0310*/  ULDC UR4, c[0x0][0x150] ;  /* 0x0000540000047ab9 */ /* 0x000fe20000000800 */
[----:B------:R-:W-:Y:S01]  /*0320*/  SHF.R.S32.HI R10, RZ, 0x1f, R3 ;  /* 0x0000001fff0a7819 */ /* 0x000fe20000011403 */
[----:B------:R-:W-:Y:S01]  /*0330*/  NOP ;  /* 0x0000000000007918 */ /* 0x000fe20000000000 */
[----:B------:R-:W-:Y:S01]  /*0340*/  LOP3.LUT R4, R4, 0xffffff80, RZ, 0xc0, !PT ;  /* 0xffffff8004047812 */ /* 0x000fe200078ec0ff */
[----:B------:R-:W-:Y:S01]  /*0350*/  NOP ;  /* 0x0000000000007918 */ /* 0x000fe20000000000 */
[----:B------:R-:W-:Y:S01]  /*0360*/  LEA.HI R10, R10, R3, RZ, 0x2 ;  /* 0x000000030a0a7211 */ /* 0x000fe200078f10ff */
[----:B------:R-:W1:Y:S01]  /*0370*/  LDC R12, c[0x0][0x144] ;  /* 0x00005100ff0c7b82 */ /* 0x000e620000000800 */
[----:B------:R-:W-:Y:S01]  /*0380*/  IMAD.MOV.U32 R22, RZ, RZ, 0x1 ;  /* 0x00000001ff167424 */ /* 0x000fe200078e00ff */
[----:B------:R-:W-:Y:S01]  /*0390*/  ISETP.NE.AND P3, PT, R5, RZ, PT ;  /* 0x000000ff0500720c */ /* 0x000fe20003f65270 */
[----:B------:R-:W-:Y:S01]  /*03a0*/  IMAD.IADD R8, R61, 0x1, -R4 ;  /* 0x000000013d087824 */ /* 0x000fe200078e0a04 */
[----:B------:R-:W-:Y:S01]  /*03b0*/  LOP3.LUT R10, R10, 0x3ffffffc, RZ, 0xc0, !PT ;  /* 0x3ffffffc0a0a7812 */ /* 0x000fe200078ec0ff */
[----:B------:R-:W2:Y:S03]  /*03c0*/  S2R R4, SR_CTAID.Y ;  /* 0x0000000000047919 */ /* 0x000ea60000002600 */
[----:B------:R-:W-:Y:S01]  /*03d0*/  SHF.R.S32.HI R7, RZ, 0x1f, R8 ;  /* 0x0000001fff077819 */ /* 0x000fe20000011408 */
[----:B------:R-:W-:Y:S01]  /*03e0*/  IMAD.IADD R10, R3, 0x1, -R10 ;  /* 0x00000001030a7824 */ /* 0x000fe200078e0a0a */
[----:B------:R-:W3:Y:S02]  /*03f0*/  LDC R14, c[0x0][0x140] ;  /* 0x00005000ff0e7b82 */ /* 0x000ee40000000800 */
[----:B------:R-:W-:-:S02]  /*0400*/  LEA.HI R7, R7, R8, RZ, 0x3 ;  /* 0x0000000807077211 */ /* 0x000fc400078f18ff */
[----:B-----5:R-:W-:Y:S02]  /*0410*/  ISETP.NE.OR P0, PT, R0, RZ, !P0 ;  /* 0x000000ff0000720c */ /* 0x020fe40004705670 */
[--C-:B------:R-:W-:Y:S02]  /*0420*/  SHF.R.S32.HI R0, RZ, 0x3, R7.reuse ;  /* 0x00000003ff007819 */ /* 0x100fe40000011407 */
[----:B------:R-:W-:Y:S02]  /*0430*/  SHF.R.S32.HI R7, RZ, 0x1f, R7 ;  /* 0x0000001fff077819 */ /* 0x000fe40000011407 */
[----:B0-----:R-:W-:Y:S02]  /*0440*/  I2FP.F32.U32 R9, UR8 ;  /* 0x0000000800097c45 */ /* 0x001fe40008201000 */
[----:B------:R-:W-:-:S03]  /*0450*/  LEA.HI R7, R7, R0, RZ, 0x2 ;  /* 0x0000000007077211 */ /* 0x000fc600078f10ff */
[----:B------:R-:W-:Y:S01]  /*0460*/  FMUL R9, R9, UR4 ;  /* 0x0000000409097c20 */ /* 0x000fe20008400000 */
[----:B------:R-:W-:Y:S01]  /*0470*/  LOP3.LUT R7, R7, 0xfffffffc, RZ, 0xc0, !PT ;  /* 0xfffffffc07077812 */ /* 0x000fe200078ec0ff */
[----:B------:R-:W-:Y:S01]  /*0480*/  VOTEU.ALL UP0, P0 ;  /* 0x00000000003f7886 */ /* 0x000fe20000000000 */
[----:B------:R-:W-:Y:S01]  /*0490*/  ULDC UR4, c[0x0][0x154] ;  /* 0x0000550000047ab9 */ /* 0x000fe20000000800 */
[----:B------:R-:W-:Y:S02]  /*04a0*/  VOTEU.ALL UP1, P0 ;  /* 0x00000000003f7886 */ /* 0x000fe40000020000 */
[----:B------:R-:W0:Y:S01]  /*04b0*/  F2I.U32.TRUNC.NTZ R9, R9 ;  /* 0x0000000900097305 */ /* 0x000e22000020f000 */
[----:B------:R-:W-:Y:S01]  /*04c0*/  IMAD.IADD R7, R0, 0x1, -R7 ;  /* 0x0000000100077824 */ /* 0x000fe200078e0a07 */
[----:B------:R-:W5:Y:S01]  /*04d0*/  @!UP0 S2UR UR7, SR_CgaCtaId ;  /* 0x00000000000789c3 */ /* 0x000f620000008800 */
[----:B------:R-:W-:Y:S01]  /*04e0*/  @!UP0 UMOV UR6, 0x400 ;  /* 0x0000040000068882 */ /* 0x000fe20000000000 */
[----:B---3--:R-:W-:Y:S01]  /*04f0*/  ISETP.EQ.U32.AND P2, PT, R14, 0x1, PT ;  /* 0x000000010e00780c */ /* 0x008fe20003f42070 */
[----:B------:R-:W-:Y:S01]  /*0500*/  IMAD R10, R10, 0x4, R7 ;  /* 0x000000040a0a7824 */ /* 0x000fe200078e0207 */
[----:B--2---:R-:W-:-:S03]  /*0510*/  I2FP.F32.U32 R3, R4 ;  /* 0x0000000400037245 */ /* 0x004fc60000201000 */
[C---:B------:R-:W-:Y:S01]  /*0520*/  IMAD.SHL.U32 R19, R10.reuse, 0x4, RZ ;  /* 0x000000040a137824 */ /* 0x040fe200078e00ff */
[----:B------:R-:W-:Y:S01]  /*0530*/  LEA.HI R0, R10, R10, RZ, 0x1 ;  /* 0x0000000a0a007211 */ /* 0x000fe200078f08ff */
[----:B------:R-:W-:Y:S01]  /*0540*/  FMUL R13, R3, UR4 ;  /* 0x00000004030d7c20 */ /* 0x000fe20008400000 */
[----:B------:R-:W2:Y:S01]  /*0550*/  LDC R7, c[0x0][0x148] ;  /* 0x00005200ff077b82 */ /* 0x000ea20000000800 */
[----:B------:R-:W-:Y:S01]  /*0560*/  UMOV UR4, 0x20 ;  /* 0x0000002000047882 */ /* 0x000fe20000000000 */
[----:B------:R-:W-:Y:S01]  /*0570*/  LOP3.LUT R11, R0, 0xfffffffe, RZ, 0xc0, !PT ;  /* 0xfffffffe000b7812 */ /* 0x000fe200078ec0ff */
[----:B0-----:R-:W-:Y:S01]  /*0580*/  IMAD.MOV R15, RZ, RZ, -R9 ;  /* 0x000000ffff0f7224 */ /* 0x001fe200078e0a09 */
[----:B------:R-:W-:Y:S01]  /*0590*/  SHF.R.S32.HI R9, RZ, 0x1f, R2 ;  /* 0x0000001fff097819 */ /* 0x000fe20000011402 */
[----:B------:R-:W0:Y:S01]  /*05a0*/  F2I.U32.TRUNC.NTZ R13, R13 ;  /* 0x0000000d000d7305 */ /* 0x000e22000020f000 */
[----:B------:R-:W-:Y:S01]  /*05b0*/  LOP3.LUT R19, R10, 0xc, R19, 0x78, !PT ;  /* 0x0000000c0a137812 */ /* 0x000fe200078e7813 */
[----:B-1----:R-:W-:Y:S01]  /*05c0*/  IMAD R3, R12, R15, UR8 ;  /* 0x000000080c037e24 */ /* 0x002fe2000f8e020f */
[----:B------:R-:W-:Y:S01]  /*05d0*/  LEA.HI R9, R9, R2, RZ, 0x2 ;  /* 0x0000000209097211 */ /* 0x000fe200078f10ff */
[----:B------:R-:W-:Y:S01]  /*05e0*/  IMAD.IADD R0, R10, 0x1, -R11 ;  /* 0x000000010a007824 */ /* 0x000fe200078e0a0b */
[----:B------:R-:W-:-:S04]  /*05f0*/  @!UP0 UIADD3 UR4, -UR4, 0x100000, URZ ;  /* 0x0010000004048890 */ /* 0x000fc8000fffe13f */
[----:B------:R-:W-:Y:S02]  /*0600*/  @!UP0 USHF.L.U32 UR5, UR4, 0xb, URZ ;  /* 0x0000000b04058899 */ /* 0x000fe4000800063f */
[----:B------:R-:W-:Y:S01]  /*0610*/  @!UP0 USHF.L.U32 UR4, UR4, 0x1, URZ ;  /* 0x0000000104048899 */ /* 0x000fe2000800063f */
[----:B------:R-:W-:Y:S01]  /*0620*/  VIADD R10, R5, 0xffffffff ;  /* 0xffffffff050a7836 */ /* 0x000fe20000000000 */
[----:B------:R-:W-:Y:S02]  /*0630*/  LOP3.LUT R9, R9, 0xfffffffc, RZ, 0xc0, !PT ;  /* 0xfffffffc09097812 */ /* 0x000fe400078ec0ff */
[----:B------:R-:W-:Y:S01]  /*0640*/  ISETP.NE.AND P4, PT, R0, R3, PT ;  /* 0x000000030000720c */ /* 0x000fe20003f85270 */
[----:B-----5:R-:W-:Y:S01]  /*0650*/  @!UP0 ULEA UR6, UR7, UR6, 0x18 ;  /* 0x0000000607068291 */ /* 0x020fe2000f8ec03f */
[----:B------:R-:W-:Y:S01]  /*0660*/  ISETP.GE.U32.AND P6, PT, R10, 0x2, PT ;  /* 0x000000020a00780c */ /* 0x000fe20003fc6070 */
[----:B------:R-:W-:Y:S01]  /*0670*/  IMAD.IADD R0, R2, 0x1, -R9 ;  /* 0x0000000102007824 */ /* 0x000fe200078e0a09 */
[----:B------:R-:W-:Y:S01]  /*0680*/  VOTEU.ALL UP0, P0 ;  /* 0x00000000003f7886 */ /* 0x000fe20000000000 */
[----:B------:R-:W-:Y:S01]  /*0690*/  LOP3.LUT P0, RZ, R8, 0x7, RZ, 0xc0, !PT ;  /* 0x0000000708ff7812 */ /* 0x000fe2000780c0ff */
[----:B0-----:R-:W-:Y:S01]  /*06a0*/  IMAD.MOV R20, RZ, RZ, -R13 ;  /* 0x000000ffff147224 */ /* 0x001fe200078e0a0d */
[----:B------:R-:W-:-:S02]  /*06b0*/  LOP3.LUT R11, R61, 0x7f, RZ, 0xc0, !PT ;  /* 0x0000007f3d0b7812 */ /* 0x000fc400078ec0ff */
[C---:B------:R-:W-:Y:S01]  /*06c0*/  ISETP.NE.AND P1, PT, R0.reuse, 0x3, PT ;  /* 0x000000030000780c */ /* 0x040fe20003f25270 */
[----:B--2---:R-:W-:Y:S01]  /*06d0*/  IMAD R9, R7, R20, R4 ;  /* 0x0000001407097224 */ /* 0x004fe200078e0204 */
[C---:B------:R-:W-:Y:S02]  /*06e0*/  ISETP.LT.U32.AND P0, PT, R19.reuse, 0x4, !P0 ;  /* 0x000000041300780c */ /* 0x040fe40004701070 */
[----:B------:R-:W-:Y:S01]  /*06f0*/  @P4 LEA.HI R2, R19, R19, RZ, 0x1 ;  /* 0x0000001313024211 */ /* 0x000fe200078f08ff */
[----:B------:R-:W0:Y:S02]  /*0700*/  FENCE.VIEW.ASYNC.S ;  /* 0x00000000000073c6 */ /* 0x000e240000000000 */
[----:B0-----:R0:W1:Y:S01]  /*0710*/  @!UP0 SYNCS.EXCH.64 URZ, [UR6+0x50], UR4 ;  /* 0x00005004063f85b2 */ /* 0x0010620008000100 */
[----:B------:R-:W-:Y:S02]  /*0720*/  ISETP.EQ.OR P1, PT, R0, RZ, !P1 ;  /* 0x000000ff0000720c */ /* 0x000fe40004f22670 */
[----:B------:R-:W-:-:S02]  /*0730*/  @P4 SHF.R.S32.HI R2, RZ, 0x1, R2 ;  /* 0x00000001ff024819 */ /* 0x000fc40000011402 */
[----:B------:R-:W-:Y:S02]  /*0740*/  ISETP.EQ.AND P1, PT, R5, RZ, P1 ;  /* 0x000000ff0500720c */ /* 0x000fe40000f22270 */
[----:B------:R-:W-:Y:S02]  /*0750*/  @P4 ISETP.NE.AND P5, PT, R2, R9, PT ;  /* 0x000000090200420c */ /* 0x000fe40003fa5270 */
[----:B------:R-:W-:Y:S02]  /*0760*/  SEL R9, RZ, 0x1, !P0 ;  /* 0x00000001ff097807 */ /* 0x000fe40004000000 */
[----:B------:R-:W-:Y:S02]  /*0770*/  @P4 SEL R22, RZ, 0x1, P5 ;  /* 0x00000001ff164807 */ /* 0x000fe40002800000 */
[----:B------:R-:W-:Y:S02]  /*0780*/  SEL R18, RZ, 0x1, !P1 ;  /* 0x00000001ff127807 */ /* 0x000fe40004800000 */
[----:B------:R-:W-:Y:S01]  /*0790*/  LOP3.LUT R22, R22, R9, RZ, 0xc0, !PT ;  /* 0x0000000916167212 */ /* 0x000fe200078ec0ff */
[----:B------:R0:W2:Y:S01]  /*07a0*/  @!UP1 SYNCS.EXCH.64 URZ, [UR6+0x58], UR4 ;  /* 0x00005804063f95b2 */ /* 0x0000a20008000100 */
[----:B------:R-:W-:Y:S01]  /*07b0*/  SEL R18, R18, 0x2, P6 ;  /* 0x0000000212127807 */ /* 0x000fe20003000000 */
[----:B------:R-:W-:Y:S01]  /*07c0*/  NOP ;  /* 0x0000000000007918 */ /* 0x000fe20000000000 */
[----:B------:R-:W-:Y:S05]  /*07d0*/  @!P2 BRA `(.L_x_3) ;  /* 0x000000000008a947 */ /* 0x000fea0003800000 */
[----:B-12-4-:R-:W-:Y:S01]  /*07e0*/  UCGABAR_ARV ;  /* 0x00000000000079c7 */ /* 0x016fe20008000000 */
[----:B------:R-:W-:Y:S05]  /*07f0*/  BRA `(.L_x_4) ;  /* 0x0000000000047947 */ /* 0x000fea0003800000 */
.L_x_3:
[----:B-12-4-:R-:W-:Y:S01]  /*0800*/  NOP ;  /* 0x0000000000007918 */ /* 0x016fe20000000000 */
.L_x_4:
[----:B------:R-:W1:Y:S01]  /*0810*/  LDC R2, c[0x0][0x65c] ;  /* 0x00019700ff027b82 */ /* 0x000e620000000800 */
[----:B------:R-:W-:Y:S02]  /*0820*/  IMAD.U32 R8, RZ, RZ, UR8 ;  /* 0x00000008ff087e24 */ /* 0x000fe4000f8e00ff */
[----:B------:R-:W-:Y:S01]  /*0830*/  IMAD.MOV.U32 R9, RZ, RZ, RZ ;  /* 0x000000ffff097224 */ /* 0x000fe200078e00ff */
[----:B-1----:R-:W-:-:S04]  /*0840*/  ISETP.NE.AND P1, PT, R2, 0x1, PT ;  /* 0x000000010200780c */ /* 0x002fc80003f25270 */
[----:B------:R-:W-:-:S09]  /*0850*/  P2R R5, PR, RZ, 0x2 ;  /* 0x00000002ff057803 */ /* 0x000fd20000000000 */
[----:B------:R-:W1:Y:S01]  /*0860*/  @P1 LDC R17, c[0x0][0x10] ;  /* 0x00000400ff111b82 */ /* 0x000e620000000800 */
[----:B------:R-:W-:Y:S02]  /*0870*/  @P1 IMAD.MOV.U32 R5, RZ, RZ, RZ ;  /* 0x000000ffff051224 */ /* 0x000fe400078e00ff */
[----:B------:R-:W-:-:S05]  /*0880*/  @P1 IMAD.MOV.U32 R15, RZ, RZ, RZ ;  /* 0x000000ffff0f1224 */ /* 0x000fca00078e00ff */
[----:B------:R-:W2:Y:S01]  /*0890*/  @!P1 LDC R13, c[0x0][0xc] ;  /* 0x00000300ff0d9b82 */ /* 0x000ea20000000800 */
[----:B0-----:R-:W-:Y:S01]  /*08a0*/  ULDC UR4, c[0x0][0xc] ;  /* 0x0000030000047ab9 */ /* 0x001fe20000000800 */
[----:B------:R-:W-:Y:S01]  /*08b0*/  ULDC UR5, c[0x0][0x10] ;  /* 0x0000040000057ab9 */ /* 0x000fe20000000800 */
[----:B------:R-:W-:Y:S01]  /*08c0*/  ULDC UR6, c[0x0][0x14] ;  /* 0x0000050000067ab9 */ /* 0x000fe20000000800 */
[----:B------:R-:W-:-:S04]  /*08d0*/  UIMAD.WIDE.U32 UR4, UR4, UR5, URZ ;  /* 0x00000005040472a5 */ /* 0x000fc8000f8e003f */
[----:B------:R-:W-:Y:S02]  /*08e0*/  UIMAD.WIDE.U32 UR36, UR4, UR6, URZ ;  /* 0x00000006042472a5 */ /* 0x000fe4000f8e003f */
[----:B------:R-:W-:-:S04]  /*08f0*/  UIMAD UR42, UR5, UR6, URZ ;  /* 0x00000006052a72a4 */ /* 0x000fc8000f8e023f */
[----:B------:R-:W-:Y:S01]  /*0900*/  UIADD3 UR42, UR37, UR42, URZ ;  /* 0x0000002a252a7290 */ /* 0x000fe2000fffe03f */
[----:B-1----:R-:W-:-:S04]  /*0910*/  @P1 IMAD.WIDE.U32 R16, R17, UR8, R4 ;  /* 0x0000000811101c25 */ /* 0x002fc8000f8e0004 */
[----:B------:R-:W-:Y:S02]  /*0920*/  @P1 IMAD.IADD R17, R17, 0x1, R15 ;  /* 0x0000000111111824 */ /* 0x000fe400078e020f */
[----:B--2---:R-:W-:-:S04]  /*0930*/  @!P1 IMAD.WIDE.U32 R8, R4, R13, R8 ;  /* 0x0000000d04089225 */ /* 0x004fc800078e0008 */
[----:B------:R-:W-:Y:S02]  /*0940*/  @!P1 IMAD.MOV.U32 R16, RZ, RZ, R8 ;  /* 0x000000ffff109224 */ /* 0x000fe400078e0008 */
[----:B------:R-:W-:Y:S01]  /*0950*/  @!P1 IMAD.MOV.U32 R17, RZ, RZ, R9 ;  /* 0x000000ffff119224 */ /* 0x000fe200078e0009 */
[----:B------:R-:W-:Y:S06]  /*0960*/  @!P2 BRA `(.L_x_5) ;  /* 0x00000000000ca947 */ /* 0x000fec0003800000 */
[----:B------:R-:W-:Y:S01]  /*0970*/  UCGABAR_WAIT ;  /* 0x0000000000007dc7 */ /* 0x000fe20008000000 */
[----:B------:R-:W-:Y:S01]  /*0980*/  CCTL.IVALL ;  /* 0x00000000ff00798f */ /* 0x000fe20002000000 */
[----:B------:R-:W-:Y:S05]  /*0990*/  BRA `(.L_x_6) ;  /* 0x0000000000047947 */ /* 0x000fea0003800000 */
.L_x_5:
[----:B------:R-:W-:Y:S06]  /*09a0*/  BAR.SYNC.DEFER_BLOCKING 0x0 ;  /* 0x0000000000007b1d */ /* 0x000fec0000010000 */
.L_x_6:
[----:B------:R-:W-:Y:S05]  /*09b0*/  @!P3 BRA `(.L_x_7) ;  /* 0x0000003400bcb947 */ /* 0x000fea0003800000 */
[----:B------:R-:W-:-:S13]  /*09c0*/  ISETP.GT.U32.AND P0, PT, R10, 0x1, PT ;  /* 0x000000010a00780c */ /* 0x000fda0003f04070 */
[----:B------:R-:W-:Y:S05]  /*09d0*/  @P0 EXIT ;  /* 0x000000000000094d */ /* 0x000fea0003800000 */
[----:B------:R-:W-:Y:S01]  /*09e0*/  ULDC.64 UR4, c[0x0][0x650] ;  /* 0x0001940000047ab9 */ /* 0x000fe20000000a00 */
[----:B------:R-:W-:Y:S01]  /*09f0*/  PRMT R0, RZ, 0x7610, R0 ;  /* 0x00007610ff007816 */ /* 0x000fe20000000000 */
[----:B------:R-:W-:Y:S01]  /*0a00*/  IMAD.MOV.U32 R67, RZ, RZ, -0x1 ;  /* 0xffffffffff437424 */ /* 0x000fe200078e00ff */
[----:B------:R-:W-:Y:S01]  /*0a10*/  ISETP.GE.U32.AND P0, PT, R16, UR4, PT ;  /* 0x0000000410007c0c */ /* 0x000fe2000bf06070 */
[----:B------:R-:W-:Y:S02]  /*0a20*/  IMAD.MOV.U32 R68, RZ, RZ, -0x1 ;  /* 0xffffffffff447424 */ /* 0x000fe400078e00ff */
[----:B------:R-:W-:Y:S01]  /*0a30*/  IMAD.MOV.U32 R66, RZ, RZ, -0x1 ;  /* 0xffffffffff427424 */ /* 0x000fe200078e00ff */
[----:B------:R-:W-:-:S13]  /*0a40*/  ISETP.GE.U32.AND.EX P0, PT, R17, UR5, PT, P0 ;  /* 0x0000000511007c0c */ /* 0x000fda000bf06100 */
[----:B------:R-:W-:Y:S05]  /*0a50*/  @P0 BRA `(.L_x_8) ;  /* 0x0000000400280947 */ /* 0x000fea0003800000 */
[----:B------:R-:W0:Y:S01]  /*0a60*/  LDC.64 R24, c[0x0][0x628] ;  /* 0x00018a00ff187b82 */ /* 0x000e220000000a00 */
[----:B------:R-:W-:Y:S02]  /*0a70*/  IMAD.MOV.U32 R8, RZ, RZ, R16 ;  /* 0x000000ffff087224 */ /* 0x000fe400078e0010 */
[----:B------:R-:W-:-:S05]  /*0a80*/  IMAD.MOV.U32 R9, RZ, RZ, R17 ;  /* 0x000000ffff097224 */ /* 0x000fca00078e0011 */
[----:B------:R-:W1:Y:S08]  /*0a90*/  LDC R0, c[0x0][0x630] ;  /* 0x00018c00ff007b82 */ /* 0x000e700000000800 */
[----:B------:R-:W2:Y:S01]  /*0aa0*/  LDC.64 R26, c[0x0][0x620] ;  /* 0x00018800ff1a7b82 */ /* 0x000ea20000000a00 */
[----:B0-----:R-:W-:-:S04]  /*0ab0*/  ISETP.NE.U32.AND P0, PT, R24, RZ, PT ;  /* 0x000000ff1800720c */ /* 0x001fc80003f05070 */
[----:B------:R-:W-:-:S13]  /*0ac0*/  ISETP.NE.AND.EX P0, PT, R25, RZ, PT, P0 ;  /* 0x000000ff1900720c */ /* 0x000fda0003f05300 */
[----:B-12---:R-:W-:Y:S05]  /*0ad0*/  @!P0 BRA `(.L_x_9) ;  /* 0x0000000000288947 */ /* 0x006fea0003800000 */
[----:B------:R-:W0:Y:S02]  /*0ae0*/  LDC R15, c[0x0][0x634] ;  /* 0x00018d00ff0f7b82 */ /* 0x000e240000000800 */
[----:B0-----:R-:W-:-:S05]  /*0af0*/  IADD3 R15, P0, R16, R15, RZ ;  /* 0x0000000f100f7210 */ /* 0x001fca0007f1e0ff */
[----:B------:R-:W-:-:S04]  /*0b00*/  IMAD.X R21, RZ, RZ, R17, P0 ;  /* 0x000000ffff157224 */ /* 0x000fc800000e0611 */
[----:B------:R-:W-:-:S04]  /*0b10*/  IMAD.WIDE.U32 R8, R21, R24, RZ ;  /* 0x0000001815087225 */ /* 0x000fc800078e00ff */
[----:B------:R-:W-:-:S04]  /*0b20*/  IMAD.WIDE.U32 R12, P0, R15, R25, R8 ;  /* 0x000000190f0c7225 */ /* 0x000fc80007800008 */
[----:B------:R-:W-:-:S04]  /*0b30*/  IMAD.WIDE.U32 R8, R15, R24, RZ ;  /* 0x000000180f087225 */ /* 0x000fc800078e00ff */
[----:B------:R-:W-:Y:S01]  /*0b40*/  IMAD.X R15, RZ, RZ, RZ, P0 ;  /* 0x000000ffff0f7224 */ /* 0x000fe200000e06ff */
[----:B------:R-:W-:Y:S01]  /*0b50*/  IADD3 RZ, P0, R9, R12, RZ ;  /* 0x0000000c09ff7210 */ /* 0x000fe20007f1e0ff */
[----:B------:R-:W-:-:S04]  /*0b60*/  IMAD.MOV.U32 R14, RZ, RZ, R13 ;  /* 0x000000ffff0e7224 */ /* 0x000fc800078e000d */
[----:B------:R-:W-:-:S08]  /*0b70*/  IMAD.WIDE.U32.X R8, R21, R25, R14, P0 ;  /* 0x0000001915087225 */ /* 0x000fd000000e040e */
.L_x_9:
[----:B------:R-:W0:Y:S01]  /*0b80*/  LDC.64 R28, c[0x0][0x640] ;  /* 0x00019000ff1c7b82 */ /* 0x000e220000000a00 */
[--C-:B------:R-:W-:Y:S01]  /*0b90*/  SHF.R.U64 R66, R8, R0, R9.reuse ;  /* 0x0000000008427219 */ /* 0x100fe20000001209 */
[----:B------:R-:W-:Y:S01]  /*0ba0*/  IMAD R20, R7, R20, R4 ;  /* 0x0000001407147224 */ /* 0x000fe200078e0204 */
[----:B------:R-:W-:Y:S02]  /*0bb0*/  SHF.R.U32.HI R0, RZ, R0, R9 ;  /* 0x00000000ff007219 */ /* 0x000fe40000011609 */
[----:B------:R-:W-:-:S03]  /*0bc0*/  IADD3 R5, P0, RZ, -R66, RZ ;  /* 0x80000042ff057210 */ /* 0x000fc60007f1e0ff */
[----:B------:R-:W1:Y:S02]  /*0bd0*/  LDC R12, c[0x0][0x618] ;  /* 0x00018600ff0c7b82 */ /* 0x000e640000000800 */
[----:B------:R-:W-:-:S04]  /*0be0*/  IMAD.X R9, RZ, RZ, ~R0, P0 ;  /* 0x000000ffff097224 */ /* 0x000fc800000e0e00 */
[-C--:B------:R-:W-:Y:S02]  /*0bf0*/  IMAD R0, R9, R26.reuse, RZ ;  /* 0x0000001a09007224 */ /* 0x080fe400078e02ff */
[----:B------:R-:W2:Y:S01]  /*0c00*/  LDC R14, c[0x0][0x608] ;  /* 0x00018200ff0e7b82 */ /* 0x000ea20000000800 */
[----:B------:R-:W-:-:S04]  /*0c10*/  IMAD.WIDE.U32 R8, R5, R26, R16 ;  /* 0x0000001a05087225 */ /* 0x000fc800078e0010 */
[----:B------:R-:W-:Y:S02]  /*0c20*/  IMAD R5, R5, R27, R0 ;  /* 0x0000001b05057224 */ /* 0x000fe400078e0200 */
[----:B------:R-:W-:Y:S01]  /*0c30*/  IMAD.MOV.U32 R27, RZ, RZ, 0x1 ;  /* 0x00000001ff1b7424 */ /* 0x000fe200078e00ff */
[----:B------:R-:W3:Y:S01]  /*0c40*/  LDC R24, c[0x0][0x658] ;  /* 0x00019600ff187b82 */ /* 0x000ee20000000800 */
[----:B------:R-:W-:Y:S01]  /*0c50*/  IMAD.IADD R5, R9, 0x1, R5 ;  /* 0x0000000109057824 */ /* 0x000fe200078e0205 */
[----:B0-----:R-:W-:Y:S01]  /*0c60*/  ISETP.NE.U32.AND P0, PT, R28, RZ, PT ;  /* 0x000000ff1c00720c */ /* 0x001fe20003f05070 */
[----:B------:R-:W-:-:S03]  /*0c70*/  IMAD.MOV.U32 R9, RZ, RZ, -0x1 ;  /* 0xffffffffff097424 */ /* 0x000fc600078e00ff */
[----:B------:R-:W-:Y:S02]  /*0c80*/  ISETP.NE.AND.EX P0, PT, R29, RZ, PT, P0 ;  /* 0x000000ff1d00720c */ /* 0x000fe40003f05300 */
[----:B------:R-:W0:Y:S01]  /*0c90*/  LDC R21, c[0x0][0x600] ;  /* 0x00018000ff157b82 */ /* 0x000e220000000800 */
[-CC-:B-1----:R-:W-:Y:S02]  /*0ca0*/  SHF.R.U64 R10, R8, R12.reuse, R5.reuse ;  /* 0x0000000c080a7219 */ /* 0x182fe40000001205 */
[----:B------:R-:W-:-:S05]  /*0cb0*/  SHF.R.U32.HI R5, RZ, R12, R5 ;  /* 0x0000000cff057219 */ /* 0x000fca0000011605 */
[----:B------:R-:W1:Y:S01]  /*0cc0*/  LDC R23, c[0x0][0x648] ;  /* 0x00019200ff177b82 */ /* 0x000e620000000800 */
[-CC-:B--2---:R-:W-:Y:S02]  /*0cd0*/  SHF.R.U64 R30, R10, R14.reuse, R5.reuse ;  /* 0x0000000e0a1e7219 */ /* 0x184fe40000001205 */
[----:B------:R-:W-:-:S05]  /*0ce0*/  SHF.R.U32.HI R5, RZ, R14, R5 ;  /* 0x0000000eff057219 */ /* 0x000fca0000011605 */
[----:B------:R-:W2:Y:S01]  /*0cf0*/  LDC R25, c[0x0][0x638] ;  /* 0x00018e00ff197b82 */ /* 0x000ea20000000800 */
[-CC-:B---3--:R-:W-:Y:S02]  /*0d00*/  SHF.R.U64 R14, R30, R24.reuse, R5.reuse ;  /* 0x000000181e0e7219 */ /* 0x188fe40000001205 */
[-C--:B------:R-:W-:Y:S02]  /*0d10*/  SHF.L.U32 R0, R9, R24.reuse, RZ ;  /* 0x0000001809007219 */ /* 0x080fe400000006ff */
[----:B------:R-:W-:Y:S01]  /*0d20*/  SHF.R.U32.HI R5, RZ, R24, R5 ;  /* 0x00000018ff057219 */ /* 0x000fe20000011605 */
[----:B------:R-:W-:Y:S01]  /*0d30*/  IMAD.MOV.U32 R4, RZ, RZ, R14 ;  /* 0x000000ffff047224 */ /* 0x000fe200078e000e */
[----:B------:R-:W-:Y:S01]  /*0d40*/  LOP3.LUT R7, RZ, R0, RZ, 0x33, !PT ;  /* 0x00000000ff077212 */ /* 0x000fe200078e33ff */
[----:B------:R-:W3:Y:S01]  /*0d50*/  LDC R26, c[0x0][0x610] ;  /* 0x00018400ff1a7b82 */ /* 0x000ee20000000800 */
[----:B------:R-:W-:Y:S05]  /*0d60*/  @!P0 BRA `(.L_x_10) ;  /* 0x0000000000288947 */ /* 0x000fea0003800000 */
[----:B------:R-:W4:Y:S02]  /*0d70*/  LDC R13, c[0x0][0x64c] ;  /* 0x00019300ff0d7b82 */ /* 0x000f240000000800 */
[----:B----4-:R-:W-:-:S05]  /*0d80*/  IADD3 R13, P0, R14, R13, RZ ;  /* 0x0000000d0e0d7210 */ /* 0x010fca0007f1e0ff */
        /* <DEDUP_REMOVED lines=8> */
.L_x_10:
[----:B-1----:R-:W-:Y:S01]  /*0e10*/  SHF.R.U64 R4, R4, R23, R5 ;  /* 0x0000001704047219 */ /* 0x002fe20000001205 */
[----:B0-----:R-:W-:Y:S01]  /*0e20*/  VIADD R5, R21, 0xffffffff ;  /* 0xffffffff15057836 */ /* 0x001fe20000000000 */
[----:B------:R-:W-:Y:S02]  /*0e30*/  SHF.L.U32 R0, R27, R24, RZ ;  /* 0x000000181b007219 */ /* 0x000fe400000006ff */
[----:B------:R-:W-:Y:S01]  /*0e40*/  LOP3.LUT R7, R30, R7, RZ, 0xc0, !PT ;  /* 0x000000071e077212 */ /* 0x000fe200078ec0ff */
[----:B------:R-:W-:Y:S01]  /*0e50*/  IMAD.MOV R8, RZ, RZ, -R4 ;  /* 0x000000ffff087224 */ /* 0x000fe200078e0a04 */
[----:B------:R-:W-:Y:S02]  /*0e60*/  SEL R3, R3, R20, !P1 ;  /* 0x0000001403037207 */ /* 0x000fe40004800000 */
[----:B------:R-:W-:Y:S01]  /*0e70*/  LOP3.LUT R5, R10, R5, RZ, 0xc0, !PT ;  /* 0x000000050a057212 */ /* 0x000fe200078ec0ff */
[----:B------:R-:W-:Y:S02]  /*0e80*/  IMAD R4, R0, R4, R7 ;  /* 0x0000000400047224 */ /* 0x000fe400078e0207 */
[----:B--2---:R-:W-:-:S02]  /*0e90*/  IMAD R0, R8, R25, R14 ;  /* 0x0000001908007224 */ /* 0x004fc400078e020e */
[----:B---3--:R-:W-:Y:S02]  /*0ea0*/  IMAD R3, R4, R26, R3 ;  /* 0x0000001a04037224 */ /* 0x008fe400078e0203 */
[----:B------:R-:W-:Y:S02]  /*0eb0*/  IMAD.MOV.U32 R7, RZ, RZ, 0x1 ;  /* 0x00000001ff077424 */ /* 0x000fe400078e00ff */
[----:B------:R-:W-:-:S03]  /*0ec0*/  IMAD R4, R0, R21, R5 ;  /* 0x0000001500047224 */ /* 0x000fc600078e0205 */
[----:B------:R-:W-:Y:S02]  /*0ed0*/  PRMT R0, R7, 0x7610, R0 ;  /* 0x0000761007007816 */ /* 0x000fe40000000000 */
[----:B------:R-:W-:Y:S02]  /*0ee0*/  SEL R68, R4, R3, !P1 ;  /* 0x0000000304447207 */ /* 0x000fe40004800000 */
[----:B------:R-:W-:-:S07]  /*0ef0*/  SEL R67, R3, R4, !P1 ;  /* 0x0000000403437207 */ /* 0x000fce0004800000 */
.L_x_8:
[----:B------:R-:W-:-:S08]  /*0f00*/  NOP ;  /* 0x0000000000007918 */ /* 0x000fd00000000000 */
[----:B------:R-:W0:Y:S02]  /*0f10*/  USETMAXREG.TRY_ALLOC.CTAPOOL UP0, 0xe8 ;  /* 0x000000e8000079c8 */ /* 0x000e240008000600 */
[----:B0-----:R-:W-:-:S13]  /*0f20*/  PLOP3.LUT P0, PT, PT, PT, UP0, 0x80, 0x0 ;  /* 0x000000000000781c */ /* 0x001fda0003f0f008 */
[----:B------:R-:W-:Y:S05]  /*0f30*/  @!P0 BRA `(.L_x_8) ;  /* 0xfffffffc00f08947 */ /* 0x000fea000383ffff */
[----:B------:R-:W-:Y:S01]  /*0f40*/  ULDC.64 UR4, c[0x0][0x598] ;  /* 0x0001660000047ab9 */ /* 0x000fe20000000a00 */
[----:B------:R-:W-:Y:S01]  /*0f50*/  ULDC.64 UR38, c[0x0][0x208] ;  /* 0x0000820000267ab9 */ /* 0x000fe20000000a00 */
[----:B------:R-:W-:-:S04]  /*0f60*/  ISETP.NE.U32.AND P0, PT, RZ, UR4, PT ;  /* 0x00000004ff007c0c */ /* 0x000fc8000bf05070 */
[----:B------:R-:W-:-:S13]  /*0f70*/  ISETP.NE.AND.EX P0, PT, RZ, UR5, PT, P0 ;  /* 0x00000005ff007c0c */ /* 0x000fda000bf05300 */
[----:B------:R-:W-:Y:S05]  /*0f80*/  @!P0 BRA `(.L_x_11) ;  /* 0x00000000001c8947 */ /* 0x000fea0003800000 */
[----:B------:R-:W0:Y:S02]  /*0f90*/  LDC.64 R4, c[0x0][0x598] ;  /* 0x00016600ff047b82 */ /* 0x000e240000000a00 */
[----:B0-----:R-:W2:Y:S02]  /*0fa0*/  LDG.E.64 R4, desc[UR38][R4.64] ;  /* 0x0000002604047981 */ /* 0x001ea4000c1e1b00 */
[----:B--2---:R-:W-:-:S04]  /*0fb0*/  ISETP.NE.U32.AND P0, PT, R4, RZ, PT ;  /* 0x000000ff0400720c */ /* 0x004fc80003f05070 */
[----:B------:R-:W-:-:S13]  /*0fc0*/  ISETP.NE.AND.EX P0, PT, R5, RZ, PT, P0 ;  /* 0x000000ff0500720c */ /* 0x000fda0003f05300 */
[----:B------:R-:W-:Y:S05]  /*0fd0*/  @!P0 BRA `(.L_x_11) ;  /* 0x0000000000088947 */ /* 0x000fea0003800000 */
[----:B------:R0:W5:Y:S01]  /*0fe0*/  LD.E R23, desc[UR38][R4.64] ;  /* 0x0000002604177980 */ /* 0x000162000c101900 */
[----:B------:R-:W-:Y:S05]  /*0ff0*/  BRA `(.L_x_12) ;  /* 0x0000000000247947 */ /* 0x000fea0003800000 */
.L_x_11:
[----:B------:R-:W-:Y:S02]  /*1000*/  ULDC.64 UR4, c[0x0][0x588] ;  /* 0x0001620000047ab9 */ /* 0x000fe40000000a00 */
[----:B------:R-:W-:-:S04]  /*1010*/  ISETP.NE.U32.AND P0, PT, RZ, UR4, PT ;  /* 0x00000004ff007c0c */ /* 0x000fc8000bf05070 */
[----:B------:R-:W-:-:S13]  /*1020*/  ISETP.NE.AND.EX P0, PT, RZ, UR5, PT, P0 ;  /* 0x00000005ff007c0c */ /* 0x000fda000bf05300 */
[----:B------:R-:W-:Y:S05]  /*1030*/  @!P0 BRA `(.L_x_13) ;  /* 0x00000000000c8947 */ /* 0x000fea0003800000 */
[----:B------:R-:W0:Y:S02]  /*1040*/  LDC.64 R4, c[0x0][0x588] ;  /* 0x00016200ff047b82 */ /* 0x000e240000000a00 */
[----:B0-----:R1:W5:Y:S01]  /*1050*/  LDG.E R23, desc[UR38][R4.64] ;  /* 0x0000002604177981 */ /* 0x001362000c1e1900 */
[----:B------:R-:W-:Y:S05]  /*1060*/  BRA `(.L_x_12) ;  /* 0x0000000000087947 */ /* 0x000fea0003800000 */
.L_x_13:
[----:B------:R-:W-:Y:S02]  /*1070*/  ULDC UR4, c[0x0][0x580] ;  /* 0x0001600000047ab9 */ /* 0x000fe40000000800 */
[----:B------:R-:W-:-:S07]  /*1080*/  IMAD.U32 R23, RZ, RZ, UR4 ;  /* 0x00000004ff177e24 */ /* 0x000fce000f8e00ff */
.L_x_12:
[----:B------:R-:W-:Y:S02]  /*1090*/  ULDC.64 UR4, c[0x0][0x5a0] ;  /* 0x0001680000047ab9 */ /* 0x000fe40000000a00 */
[----:B------:R-:W-:-:S04]  /*10a0*/  ISETP.NE.U32.AND P0, PT, RZ, UR4, PT ;  /* 0x00000004ff007c0c */ /* 0x000fc8000bf05070 */
[----:B------:R-:W-:-:S13]  /*10b0*/  ISETP.NE.AND.EX P0, PT, RZ, UR5, PT, P0 ;  /* 0x00000005ff007c0c */ /* 0x000fda000bf05300 */
[----:B------:R-:W-:Y:S05]  /*10c0*/  @!P0 BRA `(.L_x_14) ;  /* 0x00000000001c8947 */ /* 0x000fea0003800000 */
[----:B01----:R-:W0:Y:S02]  /*10d0*/  LDC.64 R4, c[0x0][0x5a0] ;  /* 0x00016800ff047b82 */ /* 0x003e240000000a00 */
[----:B0-----:R-:W2:Y:S02]  /*10e0*/  LDG.E.64 R4, desc[UR38][R4.64] ;  /* 0x0000002604047981 */ /* 0x001ea4000c1e1b00 */
[----:B--2---:R-:W-:-:S04]  /*10f0*/  ISETP.NE.U32.AND P0, PT, R4, RZ, PT ;  /* 0x000000ff0400720c */ /* 0x004fc80003f05070 */
[----:B------:R-:W-:-:S13]  /*1100*/  ISETP.NE.AND.EX P0, PT, R5, RZ, PT, P0 ;  /* 0x000000ff0500720c */ /* 0x000fda0003f05300 */
[----:B------:R-:W-:Y:S05]  /*1110*/  @!P0 BRA `(.L_x_14) ;  /* 0x0000000000088947 */ /* 0x000fea0003800000 */
[----:B------:R0:W5:Y:S01]  /*1120*/  LD.E R58, desc[UR38][R4.64] ;  /* 0x00000026043a7980 */ /* 0x000162000c101900 */
[----:B------:R-:W-:Y:S05]  /*1130*/  BRA `(.L_x_15) ;  /* 0x0000000000247947 */ /* 0x000fea0003800000 */
.L_x_14:
[----:B------:R-:W-:Y:S02]  /*1140*/  ULDC.64 UR4, c[0x0][0x590] ;  /* 0x0001640000047ab9 */ /* 0x000fe40000000a00 */
[----:B------:R-:W-:-:S04]  /*1150*/  ISETP.NE.U32.AND P0, PT, RZ, UR4, PT ;  /* 0x00000004ff007c0c */ /* 0x000fc8000bf05070 */
[----:B------:R-:W-:-:S13]  /*1160*/  ISETP.NE.AND.EX P0, PT, RZ, UR5, PT, P0 ;  /* 0x00000005ff007c0c */ /* 0x000fda000bf05300 */
[----:B------:R-:W-:Y:S05]  /*1170*/  @!P0 BRA `(.L_x_16) ;  /* 0x00000000000c8947 */ /* 0x000fea0003800000 */
[----:B------:R-:W2:Y:S02]  /*1180*/  LDC.64 R58, c[0x0][0x590] ;  /* 0x00016400ff3a7b82 */ /* 0x000ea40000000a00 */
[----:B--2---:R2:W5:Y:S01]  /*1190*/  LDG.E R58, desc[UR38][R58.64] ;  /* 0x000000263a3a7981 */ /* 0x004562000c1e1900 */
[----:B------:R-:W-:Y:S05]  /*11a0*/  BRA `(.L_x_15) ;  /* 0x0000000000087947 */ /* 0x000fea0003800000 */
.L_x_16:
[----:B------:R-:W-:Y:S02]  /*11b0*/  ULDC UR4, c[0x0][0x584] ;  /* 0x0001610000047ab9 */ /* 0x000fe40000000800 */
[----:B------:R-:W-:-:S07]  /*11c0*/  IMAD.U32 R58, RZ, RZ, UR4 ;  /* 0x00000004ff3a7e24 */ /* 0x000fce000f8e00ff */
.L_x_15:
[----:B------:R-:W-:-:S13]  /*11d0*/  LOP3.LUT P0, RZ, R0, 0xff, RZ, 0xc0, !PT ;  /* 0x000000ff00ff7812 */ /* 0x000fda000780c0ff */
[----:B------:R-:W-:Y:S05]  /*11e0*/  @!P0 EXIT ;  /* 0x000000000000894d */ /* 0x000fea0003800000 */
[----:B------:R-:W3:Y:S01]  /*11f0*/  LDC R60, c[0x0][0x658] ;  /* 0x00019600ff3c7b82 */ /* 0x000ee20000000800 */
[----:B------:R-:W-:Y:S01]  /*1200*/  ULDC.64 UR6, c[0x0][0x288] ;  /* 0x0000a20000067ab9 */ /* 0x000fe20000000a00 */
[----:B------:R-:W-:Y:S01]  /*1210*/  LOP3.LUT R6, R6, 0x1, RZ, 0xc0, !PT ;  /* 0x0000000106067812 */ /* 0x000fe200078ec0ff */
[----:B------:R-:W-:Y:S01]  /*1220*/  UIADD3 UR4, UR7, 0x1f, URZ ;  /* 0x0000001f07047890 */ /* 0x000fe2000fffe03f */
[----:B------:R-:W-:Y:S01]  /*1230*/  SHF.R.U32.HI R0, RZ, 0x2, R61 ;  /* 0x00000002ff007819 */ /* 0x000fe2000001163d */
[----:B01----:R-:W-:Y:S01]  /*1240*/  IMAD.MOV.U32 R5, RZ, RZ, -0x1 ;  /* 0xffffffffff057424 */ /* 0x003fe200078e00ff */
[----:B------:R-:W-:Y:S01]  /*1250*/  SHF.R.U32.HI R11, RZ, 0x1, R11 ;  /* 0x00000001ff0b7819 */ /* 0x000fe2000001160b */
[----:B------:R-:W-:Y:S01]  /*1260*/  USHF.R.S32.HI UR5, URZ, 0x1f, UR4 ;  /* 0x0000001f3f057899 */ /* 0x000fe20008011404 */
[----:B------:R-:W-:Y:S01]  /*1270*/  IMAD.SHL.U32 R3, R6, 0x40, RZ ;  /* 0x0000004006037824 */ /* 0x000fe200078e00ff */
[----:B------:R-:W-:Y:S01]  /*1280*/  LOP3.LUT R0, R0, 0x7, RZ, 0xc0, !PT ;  /* 0x0000000700007812 */ /* 0x000fe200078ec0ff */
[----:B------:R-:W-:Y:S01]  /*1290*/  IMAD.MOV.U32 R7, RZ, RZ, 0x1 ;  /* 0x00000001ff077424 */ /* 0x000fe200078e00ff */
[----:B------:R-:W-:Y:S01]  /*12a0*/  ULEA.HI UR5, UR5, UR4, URZ, 0x5 ;  /* 0x0000000405057291 */ /* 0x000fe2000f8f283f */
[----:B------:R-:W-:Y:S01]  /*12b0*/  LOP3.LUT R11, R11, 0x30, RZ, 0xc0, !PT ;  /* 0x000000300b0b7812 */ /* 0x000fe200078ec0ff */
[----:B------:R-:W-:Y:S01]  /*12c0*/  IMAD.U32 R4, RZ, RZ, UR6 ;  /* 0x00000006ff047e24 */ /* 0x000fe2000f8e00ff */
[--C-:B------:R-:W-:Y:S01]  /*12d0*/  LOP3.LUT R56, R3, 0x40, R0.reuse, 0xe2, !PT ;  /* 0x0000004003387812 */ /* 0x100fe200078ee200 */
[----:B------:R-:W-:Y:S01]  /*12e0*/  USHF.R.S32.HI UR43, URZ, 0x5, UR5 ;  /* 0x000000053f2b7899 */ /* 0x000fe20008011405 */
[-C--:B------:R-:W-:Y:S01]  /*12f0*/  IADD3 R3, RZ, -R11.reuse, -R0 ;  /* 0x8000000bff037210 */ /* 0x080fe20007ffe800 */
[----:B------:R-:W-:Y:S01]  /*1300*/  ULDC UR4, c[0x0][0x284] ;  /* 0x0000a10000047ab9 */ /* 0x000fe20000000800 */
[C---:B--2---:R-:W-:Y:S01]  /*1310*/  LOP3.LUT R59, R61.reuse, 0x3, RZ, 0xc0, !PT ;  /* 0x000000033d3b7812 */ /* 0x044fe200078ec0ff */
[----:B------:R-:W-:Y:S01]  /*1320*/  UISETP.LT.AND UP0, UPT, UR43, 0x1, UPT ;  /* 0x000000012b00788c */ /* 0x000fe2000bf01270 */
[----:B------:R-:W-:Y:S01]  /*1330*/  LOP3.LUT R62, R61, 0x80, RZ, 0xc0, !PT ;  /* 0x000000803d3e7812 */ /* 0x000fe200078ec0ff */
[----:B------:R-:W-:Y:S01]  /*1340*/  IMAD R3, R6, -0x40, R3 ;  /* 0xffffffc006037824 */ /* 0x000fe200078e0203 */
[----:B------:R-:W-:Y:S01]  /*1350*/  LOP3.LUT R56, R56, R11, RZ, 0xfc, !PT ;  /* 0x0000000b38387212 */ /* 0x000fe200078efcff */
[----:B------:R-:W-:Y:S01]  /*1360*/  USEL UR44, UR43, 0x1, UP0 ;  /* 0x000000012b2c7887 */ /* 0x000fe20008000000 */
[-C--:B---3--:R-:W-:Y:S01]  /*1370*/  SHF.L.U32 R5, R5, R60.reuse, RZ ;  /* 0x0000003c05057219 */ /* 0x088fe200000006ff */
[----:B------:R-:W-:Y:S01]  /*1380*/  IMAD R59, R59, -0x2, R4 ;  /* 0xfffffffe3b3b7824 */ /* 0x000fe200078e0204 */
[----:B------:R-:W-:Y:S01]  /*1390*/  SHF.L.U32 R60, R7, R60, RZ ;  /* 0x0000003c073c7219 */ /* 0x000fe200000006ff */
[----:B------:R-:W-:Y:S01]  /*13a0*/  IMAD.SHL.U32 R61, R61, 0x2, RZ ;  /* 0x000000023d3d7824 */ /* 0x000fe200078e00ff */
[----:B------:R-:W-:Y:S01]  /*13b0*/  SHF.R.U32.HI R62, RZ, 0x7, R62 ;  /* 0x00000007ff3e7819 */ /* 0x000fe2000001163e */
[----:B------:R-:W-:Y:S01]  /*13c0*/  VIADD R64, R3, UR4 ;  /* 0x0000000403407c36 */ /* 0x000fe20008000000 */
[----:B------:R-:W-:Y:S01]  /*13d0*/  LOP3.LUT R63, RZ, R5, RZ, 0x33, !PT ;  /* 0x00000005ff3f7212 */ /* 0x000fe200078e33ff */
[----:B------:R-:W-:Y:S01]  /*13e0*/  IMAD.MOV.U32 R57, RZ, RZ, RZ ;  /* 0x000000ffff397224 */ /* 0x000fe200078e00ff */
[----:B------:R-:W-:Y:S01]  /*13f0*/  UIADD3 UR44, UR43, -UR44, URZ ;  /* 0x8000002c2b2c7290 */ /* 0x000fe2000fffe03f */
[----:B------:R-:W-:Y:S01]  /*1400*/  UMOV UR40, URZ ;  /* 0x0000003f00287c82 */ /* 0x000fe20008000000 */
[----:B------:R-:W-:-:S10]  /*1410*/  UMOV UR41, URZ ;  /* 0x0000003f00297c82 */ /* 0x000fd40008000000 */
.L_x_102:
[----:B0-----:R-:W0:Y:S01]  /*1420*/  SHFL.IDX PT, R0, R62, RZ, 0x1f ;  /* 0x00001fff3e007589 */ /* 0x001e2200000e0000 */
[----:B------:R-:W1:Y:S01]  /*1430*/  S2UR UR7, SR_CgaCtaId ;  /* 0x00000000000779c3 */ /* 0x000e620000008800 */
[----:B------:R-:W-:Y:S01]  /*1440*/  UMOV UR6, 0x400 ;  /* 0x0000040000067882 */ /* 0x000fe20000000000 */
[----:B0-----:R-:W-:Y:S01]  /*1450*/  R2UR UR4, R0 ;  /* 0x00000000000472ca */ /* 0x001fe200000e0000 */
[----:B-1----:R-:W-:-:S12]  /*1460*/  ULEA UR6, UR7, UR6, 0x18 ;  /* 0x0000000607067291 */ /* 0x002fd8000f8ec03f */
[----:B------:R-:W-:-:S04]  /*1470*/  ULEA.HI UR5, UR4, UR4, URZ, 0x1 ;  /* 0x0000000404057291 */ /* 0x000fc8000f8f083f */
[----:B------:R-:W-:-:S04]  /*1480*/  ULOP3.LUT UR5, UR5, 0x1ffffe, URZ, 0xc0, !UPT ;  /* 0x001ffffe05057892 */ /* 0x000fc8000f8ec03f */
[----:B------:R-:W-:-:S03]  /*1490*/  UIADD3 UR5, UR4, -UR5, URZ ;  /* 0x8000000504057290 */ /* 0x000fc6000fffe03f */
[----:B------:R-:W-:Y:S01]  /*14a0*/  ULDC UR4, c[0x0][0x28c] ;  /* 0x0000a30000047ab9 */ /* 0x000fe20000000800 */
[----:B------:R-:W-:Y:S01]  /*14b0*/  ULEA UR5, UR5, UR6, 0xb ;  /* 0x0000000605057291 */ /* 0x000fe2000f8e583f */
[----:B------:R-:W-:-:S03]  /*14c0*/  ISETP.LT.AND P0, PT, RZ, UR4, PT ;  /* 0x00000004ff007c0c */ /* 0x000fc6000bf01270 */
[----:B------:R-:W-:-:S04]  /*14d0*/  UIADD3 UR5, UR5, 0x100, URZ ;  /* 0x0000010005057890 */ /* 0x000fc8000fffe03f */
[----:B------:R-:W-:-:S04]  /*14e0*/  USHF.R.U32.HI UR5, URZ, 0x4, UR5 ;  /* 0x000000043f057899 */ /* 0x000fc80008011605 */
[----:B------:R-:W-:-:S04]  /*14f0*/  ULOP3.LUT UR5, UR5, 0x3fff, URZ, 0xc0, !UPT ;  /* 0x00003fff05057892 */ /* 0x000fc8000f8ec03f */
[----:B------:R-:W-:Y:S01]  /*1500*/  ULOP3.LUT UR45, UR5, 0x10000, URZ, 0xfc, !UPT ;  /* 0x00010000052d7892 */ /* 0x000fe2000f8efc3f */
[----:B---34-:R-:W-:Y:S11]  /*1510*/  @P0 BRA `(.L_x_17) ;  /* 0x0000000000400947 */ /* 0x018ff60003800000 */
[----:B------:R-:W-:Y:S01]  /*1520*/  MOV R0, 0x0 ;  /* 0x0000000000007802 */ /* 0x000fe20000000f00 */
[----:B------:R-:W-:Y:S01]  /*1530*/  ULDC.64 UR4, c[0x4][0x68] ;  /* 0x01001a0000047ab9 */ /* 0x000fe20000000a00 */
[----:B------:R-:W-:Y:S01]  /*1540*/  ULDC.64 UR6, c[0x4][0x8] ;  /* 0x0100020000067ab9 */ /* 0x000fe20000000a00 */
[----:B------:R-:W-:Y:S01]  /*1550*/  IMAD.U32 R4, RZ, RZ, UR4 ;  /* 0x00000004ff047e24 */ /* 0x000fe2000f8e00ff */
[----:B------:R0:W1:Y:S01]  /*1560*/  LDC.64 R14, c[0x4][R0] ;  /* 0x01000000000e7b82 */ /* 0x0000620000000a00 */
[----:B------:R-:W-:Y:S01]  /*1570*/  IMAD.U32 R5, RZ, RZ, UR5 ;  /* 0x00000005ff057e24 */ /* 0x000fe2000f8e00ff */
[----:B------:R-:W-:Y:S01]  /*1580*/  ULDC.64 UR4, c[0x4][0x70] ;  /* 0x01001c0000047ab9 */ /* 0x000fe20000000a00 */
[----:B------:R-:W-:Y:S02]  /*1590*/  IMAD.U32 R10, RZ, RZ, UR6 ;  /* 0x00000006ff0a7e24 */ /* 0x000fe4000f8e00ff */
[----:B------:R-:W-:Y:S02]  /*15a0*/  IMAD.U32 R6, RZ, RZ, UR4 ;  /* 0x00000004ff067e24 */ /* 0x000fe4000f8e00ff */
[----:B------:R-:W-:-:S02]  /*15b0*/  IMAD.U32 R7, RZ, RZ, UR5 ;  /* 0x00000005ff077e24 */ /* 0x000fc4000f8e00ff */
[----:B------:R-:W-:Y:S02]  /*15c0*/  IMAD.U32 R11, RZ, RZ, UR7 ;  /* 0x00000007ff0b7e24 */ /* 0x000fe4000f8e00ff */
[----:B------:R-:W-:Y:S02]  /*15d0*/  IMAD.MOV.U32 R8, RZ, RZ, 0x1e1 ;  /* 0x000001e1ff087424 */ /* 0x000fe400078e00ff */
[----:B------:R-:W-:Y:S02]  /*15e0*/  IMAD.MOV.U32 R12, RZ, RZ, 0x1 ;  /* 0x00000001ff0c7424 */ /* 0x000fe400078e00ff */
[----:B0-----:R-:W-:-:S07]  /*15f0*/  IMAD.MOV.U32 R13, RZ, RZ, RZ ;  /* 0x000000ffff0d7224 */ /* 0x001fce00078e00ff */
[----:B------:R-:W-:-:S07]  /*1600*/  LEPC R20, `(.L_x_17) ;  /* 0x000000001014794e */ /* 0x000fce0000000000 */
[----:B-1---5:R-:W-:Y:S05]  /*1610*/  CALL.ABS.NOINC R14 ;  /* 0x000000000e007343 */ /* 0x022fea0003c00000 */
.L_x_17:
[----:B------:R-:W-:-:S04]  /*1620*/  LOP3.LUT R0, R18, 0x1, RZ, 0xfc, !PT ;  /* 0x0000000112007812 */ /* 0x000fc800078efcff */
[----:B------:R-:W-:-:S13]  /*1630*/  ISETP.NE.AND P0, PT, R0, 0x3, PT ;  /* 0x000000030000780c */ /* 0x000fda0003f05270 */
[----:B------:R-:W-:Y:S05]  /*1640*/  @!P0 BRA `(.L_x_18) ;  /* 0x0000000000048947 */ /* 0x000fea0003800000 */
[----:B------:R-:W-:Y:S01]  /*1650*/  BPT.TRAP 0x1 ;  /* 0x000000040000795c */ /* 0x000fe20000300000 */
.L_x_18:
[----:B------:R-:W0:Y:S01]  /*1660*/  S2UR UR5, SR_CgaCtaId ;  /* 0x00000000000579c3 */ /* 0x000e220000008800 */
[----:B------:R-:W-:Y:S01]  /*1670*/  UMOV UR4, 0x400 ;  /* 0x0000040000047882 */ /* 0x000fe20000000000 */
[----:B------:R-:W-:Y:S02]  /*1680*/  IMAD.U32 R0, RZ, RZ, UR40 ;  /* 0x00000028ff007e24 */ /* 0x000fe4000f8e00ff */
[----:B------:R-:W-:-:S03]  /*1690*/  IMAD.U32 R3, RZ, RZ, UR41 ;  /* 0x00000029ff037e24 */ /* 0x000fc6000f8e00ff */
[----:B------:R-:W-:Y:S01]  /*16a0*/  SHF.L.U32 R0, R0, 0x1f, RZ ;  /* 0x0000001f00007819 */ /* 0x000fe200000006ff */
[----:B0-----:R-:W-:-:S06]  /*16b0*/  ULEA UR4, UR5, UR4, 0x18 ;  /* 0x0000000405047291 */ /* 0x001fcc000f8ec03f */
[----:B------:R-:W-:-:S04]  /*16c0*/  IMAD.U32 R6, RZ, RZ, UR4 ;  /* 0x00000004ff067e24 */ /* 0x000fc8000f8e00ff */
[----:B------:R-:W-:-:S04]  /*16d0*/  IMAD R3, R3, 0x8, R6 ;  /* 0x0000000803037824 */ /* 0x000fc800078e0206 */
[----:B------:R0:W1:Y:S01]  /*16e0*/  SYNCS.PHASECHK.TRANS64.TRYWAIT P1, [R3+URZ], R0 ;  /* 0x00000000030075a7 */ /* 0x000062000802017f */
[----:B------:R-:W-:Y:S05]  /*16f0*/  @!P0 BRA `(.L_x_19) ;  /* 0x0000000000048947 */ /* 0x000fea0003800000 */
[----:B------:R-:W-:Y:S01]  /*1700*/  BPT.TRAP 0x1 ;  /* 0x000000040000795c */ /* 0x000fe20000300000 */
.L_x_19:
[----:B------:R-:W-:-:S05]  /*1710*/  IMAD.U32 R4, RZ, RZ, UR44 ;  /* 0x0000002cff047e24 */ /* 0x000fca000f8e00ff */
[----:B------:R-:W-:Y:S01]  /*1720*/  ISETP.GE.AND P2, PT, R4, 0x1, PT ;  /* 0x000000010400780c */ /* 0x000fe20003f46270 */
[----:B-1----:R-:W-:-:S12]  /*1730*/  @P1 BRA `(.L_x_20) ;  /* 0x0000000000081947 */ /* 0x002fd80003800000 */
[----:B------:R-:W1:Y:S02]  /*1740*/  SYNCS.PHASECHK.TRANS64.TRYWAIT P1, [R3+URZ], R0 ;  /* 0x00000000030075a7 */ /* 0x000e64000802017f */
[----:B-1----:R-:W-:Y:S05]  /*1750*/  @!P1 BRA `(.L_x_21) ;  /* 0x0000003c00e49947 */ /* 0x002fea0003800000 */
.L_x_20:
[----:B------:R-:W-:Y:S05]  /*1760*/  WARPSYNC.ALL ;  /* 0x0000000000007948 */ /* 0x000fea0003800000 */
[----:B------:R-:W-:Y:S01]  /*1770*/  R2UR UR4, R6 ;  /* 0x00000000060472ca */ /* 0x000fe200000e0000 */
[----:B------:R-:W-:Y:S01]  /*1780*/  WARPGROUP.ARRIVE ;  /* 0x00000000000079c5 */ /* 0x000fe20000000000 */
[----:B------:R-:W-:Y:S01]  /*1790*/  UMOV UR5, 0xc0000010 ;  /* 0xc000001000057882 */ /* 0x000fe20000000000 */
[----:B------:R-:W-:-:S10]  /*17a0*/  UMOV UR7, 0xc0000010 ;  /* 0xc000001000077882 */ /* 0x000fd40000000000 */
[----:B------:R-:W-:-:S04]  /*17b0*/  UIADD3 UR4, UR4, 0x4100, URZ ;  /* 0x0000410004047890 */ /* 0x000fc8000fffe03f */
[----:B------:R-:W-:-:S04]  /*17c0*/  USHF.R.U32.HI UR4, URZ, 0x4, UR4 ;  /* 0x000000043f047899 */ /* 0x000fc80008011604 */
[----:B------:R-:W-:-:S04]  /*17d0*/  ULOP3.LUT UR4, UR4, 0x3fff, URZ, 0xc0, !UPT ;  /* 0x00003fff04047892 */ /* 0x000fc8000f8ec03f */
[----:B------:R-:W-:Y:S02]  /*17e0*/  ULOP3.LUT UR9, UR4, 0x10000, URZ, 0xfc, !UPT ;  /* 0x0001000004097892 */ /* 0x000fe4000f8efc3f */
[----:B------:R-:W-:Y:S02]  /*17f0*/  ULEA UR4, UR41, UR45, 0x8 ;  /* 0x0000002d29047291 */ /* 0x000fe4000f8e403f */
[----:B------:R-:W-:-:S09]  /*1800*/  ULEA UR6, UR41, UR9, 0x7 ;  /* 0x0000000929067291 */ /* 0x000fd2000f8e383f */
[----:B------:R-:W-:Y:S03]  /*1810*/  IGMMA.64x64x32.S8.S8 R24, gdesc[UR4], RZ, !UPT, gsb0 ;  /* 0x01e00000041879f1 */ /* 0x000fe6000c0410ff */
[----:B------:R-:W-:Y:S02]  /*1820*/  WARPGROUP.DEPBAR.LE gsb0, 0x0 ;  /* 0x00008000000079c5 */ /* 0x000fe40000010000 */
[----:B------:R-:W-:Y:S05]  /*1830*/  @!P2 BRA `(.L_x_22) ;  /* 0x0000000000cca947 */ /* 0x000fea0003800000 */
[----:B------:R-:W-:Y:S01]  /*1840*/  UIADD3 UR4, UR41, 0x1, URZ ;  /* 0x0000000129047890 */ /* 0x000fe2000fffe03f */
[----:B01----:R-:W-:Y:S02]  /*1850*/  IMAD.U32 R0, RZ, RZ, UR44 ;  /* 0x0000002cff007e24 */ /* 0x003fe4000f8e00ff */
[----:B------:R-:W-:Y:S01]  /*1860*/  IMAD.U32 R3, RZ, RZ, UR41 ;  /* 0x00000029ff037e24 */ /* 0x000fe2000f8e00ff */
[----:B------:R-:W-:-:S04]  /*1870*/  UISETP.NE.AND UP0, UPT, UR4, 0x4, UPT ;  /* 0x000000040400788c */ /* 0x000fc8000bf05270 */
[----:B------:R-:W-:Y:S02]  /*1880*/  USEL UR5, URZ, 0x1, UP0 ;  /* 0x000000013f057887 */ /* 0x000fe40008000000 */
[----:B------:R-:W-:Y:S02]  /*1890*/  USEL UR8, UR4, URZ, UP0 ;  /* 0x0000003f04087287 */ /* 0x000fe40008000000 */
[----:B------:R-:W-:-:S06]  /*18a0*/  ULOP3.LUT UR5, UR40, UR5, URZ, 0x3c, !UPT ;  /* 0x0000000528057292 */ /* 0x000fcc000f8e3c3f */
[----:B------:R-:W-:-:S07]  /*18b0*/  IMAD.U32 R7, RZ, RZ, UR5 ;  /* 0x00000005ff077e24 */ /* 0x000fce000f8e00ff */
.L_x_29:
[----:B------:R-:W-:Y:S05]  /*18c0*/  @!P0 BRA `(.L_x_23) ;  /* 0x0000000000048947 */ /* 0x000fea0003800000 */
[----:B------:R-:W-:Y:S01]  /*18d0*/  BPT.TRAP 0x1 ;  /* 0x000000040000795c */ /* 0x000fe20000300000 */
.L_x_23:
[----:B------:R-:W0:Y:S01]  /*18e0*/  S2UR UR5, SR_CgaCtaId ;  /* 0x00000000000579c3 */ /* 0x000e220000008800 */
[----:B------:R-:W-:Y:S01]  /*18f0*/  UMOV UR4, 0x400 ;  /* 0x0000040000047882 */ /* 0x000fe20000000000 */
[----:B------:R-:W-:Y:S01]  /*1900*/  IMAD.U32 R5, RZ, RZ, UR8 ;  /* 0x00000008ff057e24 */ /* 0x000fe2000f8e00ff */
[----:B------:R-:W-:Y:S01]  /*1910*/  SHF.L.U32 R4, R7, 0x1f, RZ ;  /* 0x0000001f07047819 */ /* 0x000fe200000006ff */
[----:B0-----:R-:W-:-:S06]  /*1920*/  ULEA UR4, UR5, UR4, 0x18 ;  /* 0x0000000405047291 */ /* 0x001fcc000f8ec03f */
[----:B------:R-:W-:-:S04]  /*1930*/  IMAD.U32 R6, RZ, RZ, UR4 ;  /* 0x00000004ff067e24 */ /* 0x000fc8000f8e00ff */
[----:B------:R-:W-:-:S04]  /*1940*/  IMAD R5, R5, 0x8, R6 ;  /* 0x0000000805057824 */ /* 0x000fc800078e0206 */
[----:B------:R0:W1:Y:S01]  /*1950*/  SYNCS.PHASECHK.TRANS64.TRYWAIT P1, [R5+URZ], R4 ;  /* 0x00000004050075a7 */ /* 0x000062000802017f */
[----:B------:R-:W-:Y:S05]  /*1960*/  @!P0 BRA `(.L_x_24) ;  /* 0x0000000000048947 */ /* 0x000fea0003800000 */
[----:B------:R-:W-:Y:S01]  /*1970*/  BPT.TRAP 0x1 ;  /* 0x000000040000795c */ /* 0x000fe20000300000 */
.L_x_24:
[----:B-1----:R-:W-:Y:S05]  /*1980*/  @P1 BRA `(.L_x_25) ;  /* 0x0000000000081947 */ /* 0x002fea0003800000 */
[----:B------:R-:W1:Y:S02]  /*1990*/  SYNCS.PHASECHK.TRANS64.TRYWAIT P1, [R5+URZ], R4 ;  /* 0x00000004050075a7 */ /* 0x000e64000802017f */
[----:B-1----:R-:W-:Y:S05]  /*19a0*/  @!P1 BRA `(.L_x_26) ;  /* 0x0000003c00649947 */ /* 0x002fea0003800000 */
.L_x_25:
[----:B------:R-:W-:Y:S01]  /*19b0*/  ULEA UR4, UR8, UR45, 0x8 ;  /* 0x0000002d08047291 */ /* 0x000fe2000f8e403f */
[----:B------:R-:W-:Y:S01]  /*19c0*/  WARPGROUP.ARRIVE ;  /* 0x00000000000079c5 */ /* 0x000fe20000000000 */
[----:B------:R-:W-:Y:S01]  /*19d0*/  ULEA UR6, UR8, UR9, 0x7 ;  /* 0x0000000908067291 */ /* 0x000fe2000f8e383f */
[----:B------:R-:W-:Y:S01]  /*19e0*/  UMOV UR5, 0xc0000010 ;  /* 0xc000001000057882 */ /* 0x000fe20000000000 */
[----:B------:R-:W-:-:S07]  /*19f0*/  UMOV UR7, 0xc0000010 ;  /* 0xc000001000077882 */ /* 0x000fce0000000000 */
[----:B------:R-:W-:Y:S03]  /*1a00*/  IGMMA.64x64x32.S8.S8 R24, gdesc[UR4], R24, gsb0 ;  /* 0x01e00000041879f1 */ /* 0x000fe60008041018 */
[----:B------:R-:W-:Y:S02]  /*1a10*/  WARPGROUP.DEPBAR.LE gsb0, 0x0 ;  /* 0x00008000000079c5 */ /* 0x000fe40000010000 */
[----:B------:R-:W-:Y:S05]  /*1a20*/  @!P0 BRA `(.L_x_27) ;  /* 0x0000000000048947 */ /* 0x000fea0003800000 */
[----:B------:R-:W-:Y:S01]  /*1a30*/  BPT.TRAP 0x1 ;  /* 0x000000040000795c */ /* 0x000fe20000300000 */
.L_x_27:
[----:B------:R-:W-:-:S13]  /*1a40*/  ISETP.NE.AND P1, PT, R22, RZ, PT ;  /* 0x000000ff1600720c */ /* 0x000fda0003f25270 */
[----:B01----:R-:W-:-:S04]  /*1a50*/  @P1 IMAD R4, R3, 0x8, R6 ;  /* 0x0000000803041824 */ /* 0x003fc800078e0206 */
[----:B------:R-:W-:-:S05]  /*1a60*/  @P1 VIADD R4, R4, 0x20 ;  /* 0x0000002004041836 */ /* 0x000fca0000000000 */
[----:B------:R-:W-:-:S04]  /*1a70*/  @P1 PRMT R4, R19, 0x654, R4 ;  /* 0x0000065413041816 */ /* 0x000fc80000000004 */
[----:B------:R0:W-:Y:S01]  /*1a80*/  @P1 SYNCS.ARRIVE.TRANS64.RED.A1T0 RZ, [R4+URZ], RZ ;  /* 0x000000ff04ff19a7 */ /* 0x0001e2000810043f */
[----:B------:R-:W-:-:S13]  /*1a90*/  ISETP.GT.U32.AND P1, PT, R18, 0x1, PT ;  /* 0x000000011200780c */ /* 0x000fda0003f24070 */
[----:B0-----:R-:W-:Y:S05]  /*1aa0*/  @P1 BRA `(.L_x_28) ;  /* 0x0000000000041947 */ /* 0x001fea0003800000 */
[----:B------:R-:W-:Y:S01]  /*1ab0*/  BPT.TRAP 0x1 ;  /* 0x000000040000795c */ /* 0x000fe20000300000 */
.L_x_28:
[----:B------:R-:W-:Y:S01]  /*1ac0*/  UIADD3 UR8, UR8, 0x1, URZ ;  /* 0x0000000108087890 */ /* 0x000fe2000fffe03f */
[C---:B------:R-:W-:Y:S01]  /*1ad0*/  ISETP.GT.AND P2, PT, R0.reuse, 0x1, PT ;  /* 0x000000010000780c */ /* 0x040fe20003f44270 */
[----:B------:R-:W-:Y:S02]  /*1ae0*/  VIADD R3, R3, 0x1 ;  /* 0x0000000103037836 */ /* 0x000fe40000000000 */
[----:B------:R-:W-:Y:S01]  /*1af0*/  UISETP.NE.AND UP0, UPT, UR8, 0x4, UPT ;  /* 0x000000040800788c */ /* 0x000fe2000bf05270 */
[----:B------:R-:W-:Y:S02]  /*1b00*/  VIADD R0, R0, 0xffffffff ;  /* 0xffffffff00007836 */ /* 0x000fe40000000000 */
[C---:B------:R-:W-:Y:S01]  /*1b10*/  ISETP.NE.AND P1, PT, R3.reuse, 0x4, PT ;  /* 0x000000040300780c */ /* 0x040fe20003f25270 */
[----:B------:R-:W-:Y:S02]  /*1b20*/  USEL UR4, URZ, 0x1, UP0 ;  /* 0x000000013f047887 */ /* 0x000fe40008000000 */
[----:B------:R-:W-:Y:S01]  /*1b30*/  USEL UR8, UR8, URZ, UP0 ;  /* 0x0000003f08087287 */ /* 0x000fe20008000000 */
[----:B------:R-:W-:-:S03]  /*1b40*/  SEL R3, R3, RZ, P1 ;  /* 0x000000ff03037207 */ /* 0x000fc60000800000 */
[----:B------:R-:W-:Y:S01]  /*1b50*/  LOP3.LUT R7, R7, UR4, RZ, 0x3c, !PT ;  /* 0x0000000407077c12 */ /* 0x000fe2000f8e3cff */
[----:B------:R-:W-:Y:S07]  /*1b60*/  @P2 BRA `(.L_x_29) ;  /* 0xfffffffc00542947 */ /* 0x000fee000383ffff */
.L_x_22:
[----:B01----:R-:W0:Y:S02]  /*1b70*/  LDC R0, c[0x0][0x28c] ;  /* 0x0000a300ff007b82 */ /* 0x003e240000000800 */
[----:B0-----:R-:W-:-:S13]  /*1b80*/  ISETP.GE.AND P1, PT, R0, 0x1, PT ;  /* 0x000000010000780c */ /* 0x001fda0003f26270 */
[----:B------:R-:W-:Y:S05]  /*1b90*/  @!P1 BRA `(.L_x_30) ;  /* 0x0000000000389947 */ /* 0x000fea0003800000 */
[----:B------:R-:W-:Y:S05]  /*1ba0*/  @!P0 BRA `(.L_x_31) ;  /* 0x0000000000048947 */ /* 0x000fea0003800000 */
[----:B------:R-:W-:Y:S01]  /*1bb0*/  BPT.TRAP 0x1 ;  /* 0x000000040000795c */ /* 0x000fe20000300000 */
.L_x_31:
[----:B------:R-:W-:-:S13]  /*1bc0*/  ISETP.NE.AND P0, PT, R22, RZ, PT ;  /* 0x000000ff1600720c */ /* 0x000fda0003f05270 */
[----:B------:R-:W-:-:S05]  /*1bd0*/  VOTEU.ANY UP0, P0 ;  /* 0x00000000003f7886 */ /* 0x000fca0000000100 */
[----:B------:R-:W-:-:S06]  /*1be0*/  @UP0 UIADD3 UR4, UR44, UR41, URZ ;  /* 0x000000292c040290 */ /* 0x000fcc000fffe03f */
[----:B------:R-:W-:-:S04]  /*1bf0*/  IMAD.U32 R0, RZ, RZ, UR4 ;  /* 0x00000004ff007e24 */ /* 0x000fc8000f8e00ff */
[----:B------:R-:W-:-:S05]  /*1c00*/  @P0 IMAD.SHL.U32 R0, R0, 0x8, RZ ;  /* 0x0000000800000824 */ /* 0x000fca00078e00ff */
[----:B------:R-:W-:-:S04]  /*1c10*/  @P0 LOP3.LUT R0, R0, 0x18, RZ, 0xc0, !PT ;  /* 0x0000001800000812 */ /* 0x000fc800078ec0ff */
[----:B------:R-:W-:-:S04]  /*1c20*/  @P0 IADD3 R0, R6, 0x20, R0 ;  /* 0x0000002006000810 */ /* 0x000fc80007ffe000 */
[----:B------:R-:W-:-:S04]  /*1c30*/  @P0 PRMT R0, R19, 0x654, R0 ;  /* 0x0000065413000816 */ /* 0x000fc80000000000 */
[----:B------:R0:W-:Y:S01]  /*1c40*/  @P0 SYNCS.ARRIVE.TRANS64.RED.A1T0 RZ, [R0+URZ], RZ ;  /* 0x000000ff00ff09a7 */ /* 0x0001e2000810043f */
[----:B------:R-:W-:-:S13]  /*1c50*/  ISETP.GT.U32.AND P0, PT, R18, 0x1, PT ;  /* 0x000000011200780c */ /* 0x000fda0003f04070 */
[----:B0-----:R-:W-:Y:S05]  /*1c60*/  @P0 BRA `(.L_x_30) ;  /* 0x0000000000040947 */ /* 0x001fea0003800000 */
[----:B------:R-:W-:Y:S01]  /*1c70*/  BPT.TRAP 0x1 ;  /* 0x000000040000795c */ /* 0x000fe20000300000 */
.L_x_30:
[----:B------:R-:W-:Y:S01]  /*1c80*/  UIADD3 UR41, UR43, UR41, URZ ;  /* 0x000000292b297290 */ /* 0x000fe2000fffe03f */
[----:B------:R-:W-:Y:S01]  /*1c90*/  IMAD.SHL.U32 R68, R68, 0x40, RZ ;  /* 0x0000004044447824 */ /* 0x000fe200078e00ff */
[----:B------:R-:W-:Y:S01]  /*1ca0*/  ULDC UR5, c[0x0][0x288] ;  /* 0x0000a20000057ab9 */ /* 0x000fe20000000800 */
[----:B------:R-:W-:Y:S01]  /*1cb0*/  IMAD.SHL.U32 R3, R67, 0x80, RZ ;  /* 0x0000008043037824 */ /* 0x000fe200078e00ff */
[----:B------:R-:W-:Y:S01]  /*1cc0*/  USHF.R.U32.HI UR4, URZ, 0x2, UR41 ;  /* 0x000000023f047899 */ /* 0x000fe20008011629 */
[----:B------:R-:W-:Y:S01]  /*1cd0*/  SHF.R.S32.HI R12, RZ, 0x1f, R66 ;  /* 0x0000001fff0c7819 */ /* 0x000fe20000011442 */
[----:B------:R-:W-:Y:S01]  /*1ce0*/  ULDC UR8, c[0x0][0x284] ;  /* 0x0000a10000087ab9 */ /* 0x000fe20000000800 */
[C---:B------:R-:W-:Y:S01]  /*1cf0*/  ISETP.GE.AND P0, PT, R68.reuse, UR5, PT ;  /* 0x0000000544007c0c */ /* 0x040fe2000bf06270 */
[----:B------:R-:W-:Y:S01]  /*1d00*/  ULOP3.LUT UR4, UR4, 0x1, URZ, 0xc0, !UPT ;  /* 0x0000000104047892 */ /* 0x000fe2000f8ec03f */
[----:B------:R-:W-:Y:S01]  /*1d10*/  LOP3.LUT R8, R68, 0x6, R61, 0xf8, !PT ;  /* 0x0000000644087812 */ /* 0x000fe200078ef83d */
[----:B------:R-:W-:Y:S01]  /*1d20*/  UISETP.GT.U32.AND UP1, UPT, UR41, 0x3, UPT ;  /* 0x000000032900788c */ /* 0x000fe2000bf24070 */
[----:B------:R-:W-:Y:S01]  /*1d30*/  ISETP.GE.OR P0, PT, R3, UR8, P0 ;  /* 0x0000000803007c0c */ /* 0x000fe20008706670 */
[----:B------:R-:W-:Y:S01]  /*1d40*/  UISETP.NE.U32.AND UP0, UPT, UR4, 0x1, UPT ;  /* 0x000000010400788c */ /* 0x000fe2000bf05070 */
[--C-:B------:R-:W-:Y:S01]  /*1d50*/  SHF.R.S32.HI R9, RZ, 0x1f, R8.reuse ;  /* 0x0000001fff097819 */ /* 0x100fe20000011408 */
[----:B------:R-:W-:Y:S01]  /*1d60*/  ULDC.64 UR6, c[0x0][0x5d0] ;  /* 0x0001740000067ab9 */ /* 0x000fe20000000a00 */
[----:B------:R-:W-:Y:S01]  /*1d70*/  UISETP.LT.U32.AND UP1, UPT, UR43, 0x4, UP1 ;  /* 0x000000042b00788c */ /* 0x000fe20008f21070 */
[----:B------:R-:W-:Y:S01]  /*1d80*/  IMAD R5, R12, UR6, RZ ;  /* 0x000000060c057c24 */ /* 0x000fe2000f8e02ff */
[----:B------:R-:W-:Y:S01]  /*1d90*/  UISETP.GT.U32.AND UP0, UPT, UR43, 0x3, !UP0 ;  /* 0x000000032b00788c */ /* 0x000fe2000c704070 */
[----:B------:R-:W-:Y:S01]  /*1da0*/  IMAD.MOV.U32 R0, RZ, RZ, -0x1 ;  /* 0xffffffffff007424 */ /* 0x000fe200078e00ff */
[----:B------:R-:W-:Y:S01]  /*1db0*/  USEL UR5, URZ, 0x1, !UP1 ;  /* 0x000000013f057887 */ /* 0x000fe2000c800000 */
[C---:B------:R-:W-:Y:S01]  /*1dc0*/  IMAD R7, R66.reuse, UR7, R5 ;  /* 0x0000000742077c24 */ /* 0x040fe2000f8e0205 */
[----:B------:R-:W-:Y:S01]  /*1dd0*/  USEL UR4, URZ, 0x1, !UP0 ;  /* 0x000000013f047887 */ /* 0x000fe2000c000000 */
[----:B------:R-:W-:Y:S01]  /*1de0*/  IMAD.WIDE.U32 R4, R66, UR6, R8 ;  /* 0x0000000642047c25 */ /* 0x000fe2000f8e0008 */
[----:B------:R-:W-:-:S02]  /*1df0*/  ULOP3.LUT UR41, UR41, 0x3, URZ, 0xc0, !UPT ;  /* 0x0000000329297892 */ /* 0x000fc4000f8ec03f */
[----:B------:R-:W-:Y:S01]  /*1e00*/  ULOP3.LUT UR40, UR4, UR40, UR5, 0x96, !UPT ;  /* 0x0000002804287292 */ /* 0x000fe2000f8e9605 */
[----:B------:R-:W-:Y:S01]  /*1e10*/  IMAD.IADD R5, R5, 0x1, R7 ;  /* 0x0000000105057824 */ /* 0x000fe200078e0207 */
[----:B------:R-:W-:Y:S10]  /*1e20*/  @P0 BRA `(.L_x_32) ;  /* 0x0000001c001c0947 */ /* 0x000ff40003800000 */
[----:B------:R-:W0:Y:S01]  /*1e30*/  LDC.64 R10, c[0x0][0x5c8] ;  /* 0x00017200ff0a7b82 */ /* 0x000e220000000a00 */
[----:B------:R-:W-:Y:S01]  /*1e40*/  IMAD.WIDE R14, R67, 0x80, R56 ;  /* 0x00000080430e7825 */ /* 0x000fe200078e0238 */
[----:B------:R-:W-:Y:S01]  /*1e50*/  ULDC.64 UR4, c[0x0][0x5c0] ;  /* 0x0001700000047ab9 */ /* 0x000fe20000000a00 */
[----:B------:R-:W-:Y:S02]  /*1e60*/  BSSY B0, `(.L_x_32) ;  /* 0x00001c3000007945 */ /* 0x000fe40003800000 */
[----:B------:R-:W-:Y:S02]  /*1e70*/  IMAD.IADD R72, R64, 0x1, -R3 ;  /* 0x0000000140487824 */ /* 0x000fe400078e0a03 */
[----:B------:R-:W-:Y:S02]  /*1e80*/  IMAD.IADD R73, R59, 0x1, -R68 ;  /* 0x000000013b497824 */ /* 0x000fe400078e0a44 */
[-C--:B0-----:R-:W-:Y:S02]  /*1e90*/  IMAD R6, R15, R10.reuse, RZ ;  /* 0x0000000a0f067224 */ /* 0x081fe400078e02ff */
[----:B------:R-:W-:-:S04]  /*1ea0*/  IMAD.WIDE.U32 R4, R14, R10, R4 ;  /* 0x0000000a0e047225 */ /* 0x000fc800078e0004 */
[----:B------:R-:W-:Y:S01]  /*1eb0*/  IMAD R7, R14, R11, R6 ;  /* 0x0000000b0e077224 */ /* 0x000fe200078e0206 */
[----:B------:R-:W-:-:S03]  /*1ec0*/  IADD3 R6, P0, R4, UR4, RZ ;  /* 0x0000000404067c10 */ /* 0x000fc6000ff1e0ff */
[----:B------:R-:W-:Y:S01]  /*1ed0*/  IMAD.IADD R7, R5, 0x1, R7 ;  /* 0x0000000105077824 */ /* 0x000fe200078e0207 */
[----:B------:R-:W-:-:S04]  /*1ee0*/  LEA R4, P1, R10, R6, 0x3 ;  /* 0x000000060a047211 */ /* 0x000fc800078218ff */
[----:B------:R-:W-:Y:S02]  /*1ef0*/  IADD3.X R7, R7, UR5, RZ, P0, !PT ;  /* 0x0000000507077c10 */ /* 0x000fe400087fe4ff */
[----:B-----5:R-:W-:Y:S02]  /*1f00*/  ISETP.NE.AND P0, PT, R58, RZ, PT ;  /* 0x000000ff3a00720c */ /* 0x020fe40003f05270 */
[----:B------:R-:W-:-:S11]  /*1f10*/  LEA.HI.X R5, R10, R7, R11, 0x3, P1 ;  /* 0x000000070a057211 */ /* 0x000fd600008f1c0b */
[----:B------:R-:W-:Y:S05]  /*1f20*/  @!P0 BRA `(.L_x_33) ;  /* 0x0000001400188947 */ /* 0x000fea0003800000 */
[----:B------:R-:W0:Y:S01]  /*1f30*/  LDC.64 R68, c[0x0][0x5b0] ;  /* 0x00016c00ff447b82 */ /* 0x000e220000000a00 */
[----:B------:R-:W-:Y:S01]  /*1f40*/  ULDC.64 UR4, c[0x0][0x5b8] ;  /* 0x00016e0000047ab9 */ /* 0x000fe20000000a00 */
[----:B------:R-:W-:Y:S01]  /*1f50*/  ISETP.GE.AND P3, PT, R73, 0x1, PT ;  /* 0x000000014900780c */ /* 0x000fe20003f66270 */
[----:B------:R-:W-:Y:S01]  /*1f60*/  IMAD R3, R12, UR4, RZ ;  /* 0x000000040c037c24 */ /* 0x000fe2000f8e02ff */
[----:B------:R-:W-:Y:S01]  /*1f70*/  BSSY B1, `(.L_x_34) ;  /* 0x000000e000017945 */ /* 0x000fe20003800000 */
[----:B------:R-:W-:Y:S01]  /*1f80*/  IMAD.WIDE.U32 R20, R66, UR4, R8 ;  /* 0x0000000442147c25 */ /* 0x000fe2000f8e0008 */
[----:B------:R-:W-:Y:S02]  /*1f90*/  ISETP.LT.OR P1, PT, R72, 0x1, !P3 ;  /* 0x000000014800780c */ /* 0x000fe40005f21670 */
[----:B------:R-:W1:Y:S01]  /*1fa0*/  LDC.64 R70, c[0x0][0x5a8] ;  /* 0x00016a00ff467b82 */ /* 0x000e620000000a00 */
[----:B------:R-:W-:Y:S02]  /*1fb0*/  IMAD R3, R66, UR5, R3 ;  /* 0x0000000542037c24 */ /* 0x000fe4000f8e0203 */
[----:B------:R-:W-:-:S02]  /*1fc0*/  IMAD.MOV.U32 R12, RZ, RZ, R20 ;  /* 0x000000ffff0c7224 */ /* 0x000fc400078e0014 */
[----:B------:R-:W-:Y:S02]  /*1fd0*/  IMAD.IADD R13, R21, 0x1, R3 ;  /* 0x00000001150d7824 */ /* 0x000fe400078e0203 */
[-C--:B0-----:R-:W-:Y:S02]  /*1fe0*/  IMAD R3, R15, R68.reuse, RZ ;  /* 0x000000440f037224 */ /* 0x081fe400078e02ff */
[----:B------:R-:W-:-:S04]  /*1ff0*/  IMAD.WIDE.U32 R8, R14, R68, R12 ;  /* 0x000000440e087225 */ /* 0x000fc800078e000c */
[----:B------:R-:W-:Y:S01]  /*2000*/  IMAD R67, R14, R69, R3 ;  /* 0x000000450e437224 */ /* 0x000fe200078e0203 */
[----:B-1----:R-:W-:-:S04]  /*2010*/  IADD3 R8, P0, R8, R70, RZ ;  /* 0x0000004608087210 */ /* 0x002fc80007f1e0ff */
[----:B------:R-:W-:Y:S01]  /*2020*/  IADD3.X R9, R71, R9, R67, P0, !PT ;  /* 0x0000000947097210 */ /* 0x000fe200007fe443 */
[----:B------:R-:W-:Y:S08]  /*2030*/  @P1 BRA `(.L_x_35) ;  /* 0x0000000000041947 */ /* 0x000ff00003800000 */
[----:B------:R0:W5:Y:S02]  /*2040*/  LDG.E.U8 R65, desc[UR38][R8.64] ;  /* 0x0000002608417981 */ /* 0x000164000c1e1100 */
.L_x_35:
[----:B------:R-:W-:Y:S05]  /*2050*/  BSYNC B1 ;  /* 0x0000000000017941 */ /* 0x000fea0003800000 */
.L_x_34:
[----:B-----5:R-:W-:Y:S01]  /*2060*/  LOP3.LUT R3, R65, 0xffff, RZ, 0xc0, !PT ;  /* 0x0000ffff41037812 */ /* 0x020fe200078ec0ff */
[C---:B------:R-:W-:Y:S01]  /*2070*/  IMAD.SHL.U32 R10, R68.reuse, 0x8, RZ ;  /* 0x00000008440a7824 */ /* 0x040fe200078e00ff */
[----:B------:R-:W-:Y:S01]  /*2080*/  SHF.L.U64.HI R11, R68, 0x3, R69 ;  /* 0x00000003440b7819 */ /* 0x000fe20000010245 */
[----:B------:R-:W-:Y:S01]  /*2090*/  BSSY B1, `(.L_x_36) ;  /* 0x000000e000017945 */ /* 0x000fe20003800000 */
[----:B------:R-:W-:Y:S02]  /*20a0*/  PRMT R3, R3, 0x8880, RZ ;  /* 0x0000888003037816 */ /* 0x000fe400000000ff */
[----:B------:R-:W-:Y:S01]  /*20b0*/  ISETP.GE.AND P2, PT, R73, 0x2, PT ;  /* 0x000000024900780c */ /* 0x000fe20003f46270 */
[----:B------:R-:W-:-:S03]  /*20c0*/  IMAD.WIDE.U32 R10, R14, R68, R10 ;  /* 0x000000440e0a7225 */ /* 0x000fc600078e000a */
[----:B------:R-:W-:Y:S01]  /*20d0*/  ISETP.LT.OR P0, PT, R72, 0x1, !P2 ;  /* 0x000000014800780c */ /* 0x000fe20005701670 */
[----:B------:R-:W-:Y:S01]  /*20e0*/  IMAD R14, R3, R58, RZ ;  /* 0x0000003a030e7224 */ /* 0x000fe200078e02ff */
[----:B------:R-:W-:Y:S01]  /*20f0*/  IADD3 R10, P4, P5, R20, R70, R10 ;  /* 0x00000046140a7210 */ /* 0x000fe20007d9e00a */
[----:B------:R-:W-:Y:S02]  /*2100*/  IMAD.IADD R15, R67, 0x1, R11 ;  /* 0x00000001430f7824 */ /* 0x000fe400078e020b */
[----:B------:R-:W-:-:S05]  /*2110*/  @!P1 IMAD R3, R24, R23, R14 ;  /* 0x0000001718039224 */ /* 0x000fca00078e020e */
[----:B------:R1:W-:Y:S03]  /*2120*/  @!P1 STG.E.U8 desc[UR38][R6.64], R3 ;  /* 0x0000000306009986 */ /* 0x0003e6000c101126 */
[----:B------:R-:W-:Y:S05]  /*2130*/  @P0 BRA `(.L_x_37) ;  /* 0x00000000000c0947 */ /* 0x000fea0003800000 */
[----:B------:R-:W1:Y:S02]  /*2140*/  LDG.E.U8 R65, desc[UR38][R8.64+0x1] ;  /* 0x0000012608417981 */ /* 0x000e64000c1e1100 */
[----:B-1----:R-:W-:-:S05]  /*2150*/  PRMT R3, R65, 0x8880, RZ ;  /* 0x0000888041037816 */ /* 0x002fca00000000ff */
[----:B------:R-:W-:-:S07]  /*2160*/  IMAD R14, R3, R58, RZ ;  /* 0x0000003a030e7224 */ /* 0x000fce00078e02ff */
.L_x_37:
[----:B------:R-:W-:Y:S05]  /*2170*/  BSYNC B1 ;  /* 0x0000000000017941 */ /* 0x000fea0003800000 */
.L_x_36:
[C---:B------:R-:W-:Y:S01]  /*2180*/  ISETP.LT.OR P3, PT, R72.reuse, 0x9, !P3 ;  /* 0x000000094800780c */ /* 0x040fe20005f61670 */
[----:B------:R-:W-:Y:S01]  /*2190*/  @!P0 IMAD R25, R25, R23, R14 ;  /* 0x0000001719198224 */ /* 0x000fe200078e020e */
[----:B------:R-:W-:Y:S01]  /*21a0*/  ISETP.GE.AND P1, PT, R73, 0x9, PT ;  /* 0x000000094900780c */ /* 0x000fe20003f26270 */
[----:B------:R-:W-:Y:S01]  /*21b0*/  BSSY B1, `(.L_x_38) ;  /* 0x000000b000017945 */ /* 0x000fe20003800000 */
[----:B------:R-:W-:Y:S02]  /*21c0*/  IADD3.X R11, R13, R71, R15, P4, P5 ;  /* 0x000000470d0b7210 */ /* 0x000fe400027ea40f */
[----:B------:R2:W-:Y:S01]  /*21d0*/  @!P0 STG.E.U8 desc[UR38][R6.64+0x1], R25 ;  /* 0x0000011906008986 */ /* 0x0005e2000c101126 */
[----:B------:R-:W-:Y:S02]  /*21e0*/  ISETP.GE.AND P0, PT, R73, 0xa, PT ;  /* 0x0000000a4900780c */ /* 0x000fe40003f06270 */
[C---:B------:R-:W-:Y:S02]  /*21f0*/  ISETP.LT.OR P2, PT, R72.reuse, 0x9, !P2 ;  /* 0x000000094800780c */ /* 0x040fe40005741670 */
[----:B------:R-:W-:-:S02]  /*2200*/  ISETP.LT.OR P5, PT, R72, 0x1, !P1 ;  /* 0x000000014800780c */ /* 0x000fc40004fa1670 */
[----:B------:R-:W-:Y:S01]  /*2210*/  ISETP.LT.OR P4, PT, R72, 0x1, !P0 ;  /* 0x000000014800780c */ /* 0x000fe20004781670 */
[----:B------:R-:W-:-:S12]  /*2220*/  @P3 BRA `(.L_x_39) ;  /* 0x00000000000c3947 */ /* 0x000fd80003800000 */
[----:B------:R-:W1:Y:S02]  /*2230*/  LDG.E.U8 R65, desc[UR38][R10.64] ;  /* 0x000000260a417981 */ /* 0x000e64000c1e1100 */
[----:B-1----:R-:W-:-:S05]  /*2240*/  PRMT R3, R65, 0x8880, RZ ;  /* 0x0000888041037816 */ /* 0x002fca00000000ff */
[----:B------:R-:W-:-:S07]  /*2250*/  IMAD R14, R3, R58, RZ ;  /* 0x0000003a030e7224 */ /* 0x000fce00078e02ff */
.L_x_39:
[----:B------:R-:W-:Y:S05]  /*2260*/  BSYNC B1 ;  /* 0x0000000000017941 */ /* 0x000fea0003800000 */
.L_x_38:
[----:B-1----:R-:W-:Y:S01]  /*2270*/  @!P3 IMAD R3, R26, R23, R14 ;  /* 0x000000171a03b224 */ /* 0x002fe200078e020e */
[----:B------:R-:W-:Y:S04]  /*2280*/  BSSY B1, `(.L_x_40) ;  /* 0x0000006000017945 */ /* 0x000fe80003800000 */
[----:B------:R1:W-:Y:S01]  /*2290*/  @!P3 STG.E.U8 desc[UR38][R4.64], R3 ;  /* 0x000000030400b986 */ /* 0x0003e2000c101126 */
[----:B------:R-:W-:Y:S05]  /*22a0*/  @P2 BRA `(.L_x_41) ;  /* 0x00000000000c2947 */ /* 0x000fea0003800000 */
[----:B------:R-:W1:Y:S02]  /*22b0*/  LDG.E.U8 R65, desc[UR38][R10.64+0x1] ;  /* 0x000001260a417981 */ /* 0x000e64000c1e1100 */
[----:B-1----:R-:W-:-:S05]  /*22c0*/  PRMT R3, R65, 0x8880, RZ ;  /* 0x0000888041037816 */ /* 0x002fca00000000ff */
[----:B------:R-:W-:-:S07]  /*22d0*/  IMAD R14, R3, R58, RZ ;  /* 0x0000003a030e7224 */ /* 0x000fce00078e02ff */
.L_x_41:
[----:B------:R-:W-:Y:S05]  /*22e0*/  BSYNC B1 ;  /* 0x0000000000017941 */ /* 0x000fea0003800000 */
.L_x_40:
[----:B------:R-:W-:Y:S01]  /*22f0*/  @!P2 IMAD R27, R27, R23, R14 ;  /* 0x000000171b1ba224 */ /* 0x000fe200078e020e */
[----:B------:R-:W-:Y:S04]  /*2300*/  BSSY B1, `(.L_x_42) ;  /* 0x0000006000017945 */ /* 0x000fe80003800000 */
[----:B------:R3:W-:Y:S01]  /*2310*/  @!P2 STG.E.U8 desc[UR38][R4.64+0x1], R27 ;  /* 0x0000011b0400a986 */ /* 0x0007e2000c101126 */
[----:B------:R-:W-:Y:S05]  /*2320*/  @P5 BRA `(.L_x_43) ;  /* 0x00000000000c5947 */ /* 0x000fea0003800000 */
[----:B------:R-:W1:Y:S02]  /*2330*/  LDG.E.U8 R65, desc[UR38][R8.64+0x8] ;  /* 0x0000082608417981 */ /* 0x000e64000c1e1100 */
[----:B-1----:R-:W-:-:S05]  /*2340*/  PRMT R3, R65, 0x8880, RZ ;  /* 0x0000888041037816 */ /* 0x002fca00000000ff */
[----:B------:R-:W-:-:S07]  /*2350*/  IMAD R14, R3, R58, RZ ;  /* 0x0000003a030e7224 */ /* 0x000fce00078e02ff */
.L_x_43:
[----:B------:R-:W-:Y:S05]  /*2360*/  BSYNC B1 ;  /* 0x0000000000017941 */ /* 0x000fea0003800000 */
.L_x_42:
[----:B-1----:R-:W-:Y:S01]  /*2370*/  @!P5 IMAD R3, R28, R23, R14 ;  /* 0x000000171c03d224 */ /* 0x002fe200078e020e */
[----:B------:R-:W-:Y:S04]  /*2380*/  BSSY B1, `(.L_x_44) ;  /* 0x0000006000017945 */ /* 0x000fe80003800000 */
[----:B------:R1:W-:Y:S01]  /*2390*/  @!P5 STG.E.U8 desc[UR38][R6.64+0x8], R3 ;  /* 0x000008030600d986 */ /* 0x0003e2000c101126 */
[----:B------:R-:W-:Y:S05]  /*23a0*/  @P4 BRA `(.L_x_45) ;  /* 0x00000000000c4947 */ /* 0x000fea0003800000 */
[----:B------:R-:W1:Y:S02]  /*23b0*/  LDG.E.U8 R65, desc[UR38][R8.64+0x9] ;  /* 0x0000092608417981 */ /* 0x000e64000c1e1100 */
[----:B-1----:R-:W-:-:S05]  /*23c0*/  PRMT R3, R65, 0x8880, RZ ;  /* 0x0000888041037816 */ /* 0x002fca00000000ff */
[----:B------:R-:W-:-:S07]  /*23d0*/  IMAD R14, R3, R58, RZ ;  /* 0x0000003a030e7224 */ /* 0x000fce00078e02ff */
.L_x_45:
[----:B------:R-:W-:Y:S05]  /*23e0*/  BSYNC B1 ;  /* 0x0000000000017941 */ /* 0x000fea0003800000 */
.L_x_44:
[C---:B------:R-:W-:Y:S01]  /*23f0*/  ISETP.LT.OR P1, PT, R72.reuse, 0x9, !P1 ;  /* 0x000000094800780c */ /* 0x040fe20004f21670 */
[----:B------:R-:W-:Y:S01]  /*2400*/  @!P4 IMAD R29, R29, R23, R14 ;  /* 0x000000171d1dc224 */ /* 0x000fe200078e020e */
[C---:B------:R-:W-:Y:S01]  /*2410*/  ISETP.GE.AND P3, PT, R73.reuse, 0x11, PT ;  /* 0x000000114900780c */ /* 0x040fe20003f66270 */
[----:B------:R-:W-:Y:S01]  /*2420*/  BSSY B1, `(.L_x_46) ;  /* 0x000000a000017945 */ /* 0x000fe20003800000 */
[----:B------:R-:W-:Y:S02]  /*2430*/  ISETP.GE.AND P2, PT, R73, 0x12, PT ;  /* 0x000000124900780c */ /* 0x000fe40003f46270 */
[----:B------:R4:W-:Y:S01]  /*2440*/  @!P4 STG.E.U8 desc[UR38][R6.64+0x9], R29 ;  /* 0x0000091d0600c986 */ /* 0x0009e2000c101126 */
[C---:B------:R-:W-:Y:S02]  /*2450*/  ISETP.LT.OR P0, PT, R72.reuse, 0x9, !P0 ;  /* 0x000000094800780c */ /* 0x040fe40004701670 */
[C---:B------:R-:W-:Y:S02]  /*2460*/  ISETP.LT.OR P5, PT, R72.reuse, 0x1, !P3 ;  /* 0x000000014800780c */ /* 0x040fe40005fa1670 */
[----:B------:R-:W-:-:S02]  /*2470*/  ISETP.LT.OR P4, PT, R72, 0x1, !P2 ;  /* 0x000000014800780c */ /* 0x000fc40005781670 */
[----:B------:R-:W-:Y:S11]  /*2480*/  @P1 BRA `(.L_x_47) ;  /* 0x00000000000c1947 */ /* 0x000ff60003800000 */
[----:B------:R-:W1:Y:S02]  /*2490*/  LDG.E.U8 R65, desc[UR38][R10.64+0x8] ;  /* 0x000008260a417981 */ /* 0x000e64000c1e1100 */
[----:B-1----:R-:W-:-:S05]  /*24a0*/  PRMT R3, R65, 0x8880, RZ ;  /* 0x0000888041037816 */ /* 0x002fca00000000ff */
[----:B------:R-:W-:-:S07]  /*24b0*/  IMAD R14, R3, R58, RZ ;  /* 0x0000003a030e7224 */ /* 0x000fce00078e02ff */
.L_x_47:
[----:B------:R-:W-:Y:S05]  /*24c0*/  BSYNC B1 ;  /* 0x0000000000017941 */ /* 0x000fea0003800000 */
.L_x_46:
[----:B-1----:R-:W-:Y:S01]  /*24d0*/  @!P1 IMAD R3, R30, R23, R14 ;  /* 0x000000171e039224 */ /* 0x002fe200078e020e */
[----:B------:R-:W-:Y:S04]  /*24e0*/  BSSY B1, `(.L_x_48) ;  /* 0x0000006000017945 */ /* 0x000fe80003800000 */
[----:B------:R1:W-:Y:S01]  /*24f0*/  @!P1 STG.E.U8 desc[UR38][R4.64+0x8], R3 ;  /* 0x0000080304009986 */ /* 0x0003e2000c101126 */
[----:B------:R-:W-:Y:S05]  /*2500*/  @P0 BRA `(.L_x_49) ;  /* 0x00000000000c0947 */ /* 0x000fea0003800000 */
[----:B------:R-:W1:Y:S02]  /*2510*/  LDG.E.U8 R65, desc[UR38][R10.64+0x9] ;  /* 0x000009260a417981 */ /* 0x000e64000c1e1100 */
[----:B-1----:R-:W-:-:S05]  /*2520*/  PRMT R3, R65, 0x8880, RZ ;  /* 0x0000888041037816 */ /* 0x002fca00000000ff */
[----:B------:R-:W-:-:S07]  /*2530*/  IMAD R14, R3, R58, RZ ;  /* 0x0000003a030e7224 */ /* 0x000fce00078e02ff */
.L_x_49:
[----:B------:R-:W-:Y:S05]  /*2540*/  BSYNC B1 ;  /* 0x0000000000017941 */ /* 0x000fea0003800000 */
.L_x_48:
[----:B------:R-:W-:Y:S01]  /*2550*/  @!P0 IMAD R31, R31, R23, R14 ;  /* 0x000000171f1f8224 */ /* 0x000fe200078e020e */
[----:B------:R-:W-:Y:S04]  /*2560*/  BSSY B1, `(.L_x_50) ;  /* 0x0000006000017945 */ /* 0x000fe80003800000 */
[----:B------:R0:W-:Y:S01]  /*2570*/  @!P0 STG.E.U8 desc[UR38][R4.64+0x9], R31 ;  /* 0x0000091f04008986 */ /* 0x0001e2000c101126 */
[----:B------:R-:W-:Y:S05]  /*2580*/  @P5 BRA `(.L_x_51) ;  /* 0x00000000000c5947 */ /* 0x000fea0003800000 */
[----:B------:R-:W1:Y:S02]  /*2590*/  LDG.E.U8 R65, desc[UR38][R8.64+0x10] ;  /* 0x0000102608417981 */ /* 0x000e64000c1e1100 */
[----:B-1----:R-:W-:-:S05]  /*25a0*/  PRMT R3, R65, 0x8880, RZ ;  /* 0x0000888041037816 */ /* 0x002fca00000000ff */
[----:B------:R-:W-:-:S07]  /*25b0*/  IMAD R14, R3, R58, RZ ;  /* 0x0000003a030e7224 */ /* 0x000fce00078e02ff */
.L_x_51:
[----:B------:R-:W-:Y:S05]  /*25c0*/  BSYNC B1 ;  /* 0x0000000000017941 */ /* 0x000fea0003800000 */
.L_x_50:
[----:B-1----:R-:W-:Y:S01]  /*25d0*/  @!P5 IMAD R3, R32, R23, R14 ;  /* 0x000000172003d224 */ /* 0x002fe200078e020e */
[----:B------:R-:W-:Y:S04]  /*25e0*/  BSSY B1, `(.L_x_52) ;  /* 0x0000006000017945 */ /* 0x000fe80003800000 */
[----:B------:R1:W-:Y:S01]  /*25f0*/  @!P5 STG.E.U8 desc[UR38][R6.64+0x10], R3 ;  /* 0x000010030600d986 */ /* 0x0003e2000c101126 */
[----:B------:R-:W-:Y:S05]  /*2600*/  @P4 BRA `(.L_x_53) ;  /* 0x00000000000c4947 */ /* 0x000fea0003800000 */
[----:B------:R-:W1:Y:S02]  /*2610*/  LDG.E.U8 R65, desc[UR38][R8.64+0x11] ;  /* 0x0000112608417981 */ /* 0x000e64000c1e1100 */
[----:B-1----:R-:W-:-:S05]  /*2620*/  PRMT R3, R65, 0x8880, RZ ;  /* 0x0000888041037816 */ /* 0x002fca00000000ff */
[----:B------:R-:W-:-:S07]  /*2630*/  IMAD R14, R3, R58, RZ ;  /* 0x0000003a030e7224 */ /* 0x000fce00078e02ff */
.L_x_53:
[----:B------:R-:W-:Y:S05]  /*2640*/  BSYNC B1 ;  /* 0x0000000000017941 */ /* 0x000fea0003800000 */
.L_x_52:
        /* <DEDUP_REMOVED lines=13> */
.L_x_55:
[----:B------:R-:W-:Y:S05]  /*2720*/  BSYNC B1 ;  /* 0x0000000000017941 */ /* 0x000fea0003800000 */
.L_x_54:
[----:B-1----:R-:W-:Y:S01]  /*2730*/  @!P3 IMAD R3, R34, R23, R14 ;  /* 0x000000172203b224 */ /* 0x002fe200078e020e */
[----:B------:R-:W-:Y:S04]  /*2740*/  BSSY B1, `(.L_x_56) ;  /* 0x0000006000017945 */ /* 0x000fe80003800000 */
[----:B------:R1:W-:Y:S01]  /*2750*/  @!P3 STG.E.U8 desc[UR38][R4.64+0x10], R3 ;  /* 0x000010030400b986 */ /* 0x0003e2000c101126 */
[----:B------:R-:W-:Y:S05]  /*2760*/  @P2 BRA `(.L_x_57) ;  /* 0x00000000000c2947 */ /* 0x000fea0003800000 */
[----:B------:R-:W1:Y:S02]  /*2770*/  LDG.E.U8 R65, desc[UR38][R10.64+0x11] ;  /* 0x000011260a417981 */ /* 0x000e64000c1e1100 */
[----:B-1----:R-:W-:-:S05]  /*2780*/  PRMT R3, R65, 0x8880, RZ ;  /* 0x0000888041037816 */ /* 0x002fca00000000ff */
[----:B------:R-:W-:-:S07]  /*2790*/  IMAD R14, R3, R58, RZ ;  /* 0x0000003a030e7224 */ /* 0x000fce00078e02ff */
.L_x_57:
[----:B------:R-:W-:Y:S05]  /*27a0*/  BSYNC B1 ;  /* 0x0000000000017941 */ /* 0x000fea0003800000 */
.L_x_56:
[----:B------:R-:W-:Y:S01]  /*27b0*/  @!P2 IMAD R35, R35, R23, R14 ;  /* 0x000000172323a224 */ /* 0x000fe200078e020e */
[----:B------:R-:W-:Y:S04]  /*27c0*/  BSSY B1, `(.L_x_58) ;  /* 0x0000006000017945 */ /* 0x000fe80003800000 */
[----:B------:R0:W-:Y:S01]  /*27d0*/  @!P2 STG.E.U8 desc[UR38][R4.64+0x11], R35 ;  /* 0x000011230400a986 */ /* 0x0001e2000c101126 */
[----:B------:R-:W-:Y:S05]  /*27e0*/  @P5 BRA `(.L_x_59) ;  /* 0x00000000000c5947 */ /* 0x000fea0003800000 */
[----:B------:R-:W1:Y:S02]  /*27f0*/  LDG.E.U8 R65, desc[UR38][R8.64+0x18] ;  /* 0x0000182608417981 */ /* 0x000e64000c1e1100 */
[----:B-1----:R-:W-:-:S05]  /*2800*/  PRMT R3, R65, 0x8880, RZ ;  /* 0x0000888041037816 */ /* 0x002fca00000000ff */
[----:B------:R-:W-:-:S07]  /*2810*/  IMAD R14, R3, R58, RZ ;  /* 0x0000003a030e7224 */ /* 0x000fce00078e02ff */
.L_x_59:
[----:B------:R-:W-:Y:S05]  /*2820*/  BSYNC B1 ;  /* 0x0000000000017941 */ /* 0x000fea0003800000 */
.L_x_58:
[----:B-1----:R-:W-:Y:S01]  /*2830*/  @!P5 IMAD R3, R36, R23, R14 ;  /* 0x000000172403d224 */ /* 0x002fe200078e020e */
[----:B------:R-:W-:Y:S04]  /*2840*/  BSSY B1, `(.L_x_60) ;  /* 0x0000006000017945 */ /* 0x000fe80003800000 */
[----:B------:R1:W-:Y:S01]  /*2850*/  @!P5 STG.E.U8 desc[UR38][R6.64+0x18], R3 ;  /* 0x000018030600d986 */ /* 0x0003e2000c101126 */
[----:B------:R-:W-:Y:S05]  /*2860*/  @P4 BRA `(.L_x_61) ;  /* 0x00000000000c4947 */ /* 0x000fea0003800000 */
[----:B------:R-:W1:Y:S02]  /*2870*/  LDG.E.U8 R65, desc[UR38][R8.64+0x19] ;  /* 0x0000192608417981 */ /* 0x000e64000c1e1100 */
[----:B-1----:R-:W-:-:S05]  /*2880*/  PRMT R3, R65, 0x8880, RZ ;  /* 0x0000888041037816 */ /* 0x002fca00000000ff */
[----:B------:R-:W-:-:S07]  /*2890*/  IMAD R14, R3, R58, RZ ;  /* 0x0000003a030e7224 */ /* 0x000fce00078e02ff */
.L_x_61:
[----:B------:R-:W-:Y:S05]  /*28a0*/  BSYNC B1 ;  /* 0x0000000000017941 */ /* 0x000fea0003800000 */
.L_x_60:
        /* <DEDUP_REMOVED lines=13> */
.L_x_63:
[----:B------:R-:W-:Y:S05]  /*2980*/  BSYNC B1 ;  /* 0x0000000000017941 */ /* 0x000fea0003800000 */
.L_x_62:
[----:B-1----:R-:W-:Y:S01]  /*2990*/  @!P1 IMAD R3, R38, R23, R14 ;  /* 0x0000001726039224 */ /* 0x002fe200078e020e */
[----:B------:R-:W-:Y:S04]  /*29a0*/  BSSY B1, `(.L_x_64) ;  /* 0x0000006000017945 */ /* 0x000fe80003800000 */
[----:B------:R1:W-:Y:S01]  /*29b0*/  @!P1 STG.E.U8 desc[UR38][R4.64+0x18], R3 ;  /* 0x0000180304009986 */ /* 0x0003e2000c101126 */
[----:B------:R-:W-:Y:S05]  /*29c0*/  @P4 BRA `(.L_x_65) ;  /* 0x00000000000c4947 */ /* 0x000fea0003800000 */
[----:B------:R-:W1:Y:S02]  /*29d0*/  LDG.E.U8 R65, desc[UR38][R10.64+0x19] ;  /* 0x000019260a417981 */ /* 0x000e64000c1e1100 */
[----:B-1----:R-:W-:-:S05]  /*29e0*/  PRMT R3, R65, 0x8880, RZ ;  /* 0x0000888041037816 */ /* 0x002fca00000000ff */
[----:B------:R-:W-:-:S07]  /*29f0*/  IMAD R14, R3, R58, RZ ;  /* 0x0000003a030e7224 */ /* 0x000fce00078e02ff */
.L_x_65:
[----:B------:R-:W-:Y:S05]  /*2a00*/  BSYNC B1 ;  /* 0x0000000000017941 */ /* 0x000fea0003800000 */
.L_x_64:
[----:B------:R-:W-:Y:S01]  /*2a10*/  @!P4 IMAD R39, R39, R23, R14 ;  /* 0x000000172727c224 */ /* 0x000fe200078e020e */
[----:B------:R-:W-:Y:S04]  /*2a20*/  BSSY B1, `(.L_x_66) ;  /* 0x0000006000017945 */ /* 0x000fe80003800000 */
[----:B------:R0:W-:Y:S01]  /*2a30*/  @!P4 STG.E.U8 desc[UR38][R4.64+0x19], R39 ;  /* 0x000019270400c986 */ /* 0x0001e2000c101126 */
[----:B------:R-:W-:Y:S05]  /*2a40*/  @P5 BRA `(.L_x_67) ;  /* 0x00000000000c5947 */ /* 0x000fea0003800000 */
[----:B------:R-:W1:Y:S02]  /*2a50*/  LDG.E.U8 R65, desc[UR38][R8.64+0x20] ;  /* 0x0000202608417981 */ /* 0x000e64000c1e1100 */
[----:B-1----:R-:W-:-:S05]  /*2a60*/  PRMT R3, R65, 0x8880, RZ ;  /* 0x0000888041037816 */ /* 0x002fca00000000ff */
[----:B------:R-:W-:-:S07]  /*2a70*/  IMAD R14, R3, R58, RZ ;  /* 0x0000003a030e7224 */ /* 0x000fce00078e02ff */
.L_x_67:
[----:B------:R-:W-:Y:S05]  /*2a80*/  BSYNC B1 ;  /* 0x0000000000017941 */ /* 0x000fea0003800000 */
.L_x_66:
[----:B-1----:R-:W-:Y:S01]  /*2a90*/  @!P5 IMAD R3, R40, R23, R14 ;  /* 0x000000172803d224 */ /* 0x002fe200078e020e */
[----:B------:R-:W-:Y:S04]  /*2aa0*/  BSSY B1, `(.L_x_68) ;  /* 0x0000006000017945 */ /* 0x000fe80003800000 */
[----:B------:R1:W-:Y:S01]  /*2ab0*/  @!P5 STG.E.U8 desc[UR38][R6.64+0x20], R3 ;  /* 0x000020030600d986 */ /* 0x0003e2000c101126 */
[----:B------:R-:W-:Y:S05]  /*2ac0*/  @P0 BRA `(.L_x_69) ;  /* 0x00000000000c0947 */ /* 0x000fea0003800000 */
[----:B------:R-:W1:Y:S02]  /*2ad0*/  LDG.E.U8 R65, desc[UR38][R8.64+0x21] ;  /* 0x0000212608417981 */ /* 0x000e64000c1e1100 */
[----:B-1----:R-:W-:-:S05]  /*2ae0*/  PRMT R3, R65, 0x8880, RZ ;  /* 0x0000888041037816 */ /* 0x002fca00000000ff */
[----:B------:R-:W-:-:S07]  /*2af0*/  IMAD R14, R3, R58, RZ ;  /* 0x0000003a030e7224 */ /* 0x000fce00078e02ff */
.L_x_69:
[----:B------:R-:W-:Y:S05]  /*2b00*/  BSYNC B1 ;  /* 0x0000000000017941 */ /* 0x000fea0003800000 */
.L_x_68:
        /* <DEDUP_REMOVED lines=13> */
.L_x_71:
[----:B------:R-:W-:Y:S05]  /*2be0*/  BSYNC B1 ;  /* 0x0000000000017941 */ /* 0x000fea0003800000 */
.L_x_70:
[----:B-1----:R-:W-:Y:S01]  /*2bf0*/  @!P3 IMAD R3, R42, R23, R14 ;  /* 0x000000172a03b224 */ /* 0x002fe200078e020e */
[----:B------:R-:W-:Y:S04]  /*2c00*/  BSSY B1, `(.L_x_72) ;  /* 0x0000006000017945 */ /* 0x000fe80003800000 */
[----:B------:R1:W-:Y:S01]  /*2c10*/  @!P3 STG.E.U8 desc[UR38][R4.64+0x20], R3 ;  /* 0x000020030400b986 */ /* 0x0003e2000c101126 */
[----:B------:R-:W-:Y:S05]  /*2c20*/  @P2 BRA `(.L_x_73) ;  /* 0x00000000000c2947 */ /* 0x000fea0003800000 */
[----:B------:R-:W1:Y:S02]  /*2c30*/  LDG.E.U8 R65, desc[UR38][R10.64+0x21] ;  /* 0x000021260a417981 */ /* 0x000e64000c1e1100 */
[----:B-1----:R-:W-:-:S05]  /*2c40*/  PRMT R3, R65, 0x8880, RZ ;  /* 0x0000888041037816 */ /* 0x002fca00000000ff */
[----:B------:R-:W-:-:S07]  /*2c50*/  IMAD R14, R3, R58, RZ ;  /* 0x0000003a030e7224 */ /* 0x000fce00078e02ff */
.L_x_73:
[----:B------:R-:W-:Y:S05]  /*2c60*/  BSYNC B1 ;  /* 0x0000000000017941 */ /* 0x000fea0003800000 */
.L_x_72:
[----:B------:R-:W-:Y:S01]  /*2c70*/  @!P2 IMAD R43, R43, R23, R14 ;  /* 0x000000172b2ba224 */ /* 0x000fe200078e020e */
[----:B------:R-:W-:Y:S04]  /*2c80*/  BSSY B1, `(.L_x_74) ;  /* 0x0000006000017945 */ /* 0x000fe80003800000 */
[----:B------:R0:W-:Y:S01]  /*2c90*/  @!P2 STG.E.U8 desc[UR38][R4.64+0x21], R43 ;  /* 0x0000212b0400a986 */ /* 0x0001e2000c101126 */
[----:B------:R-:W-:Y:S05]  /*2ca0*/  @P0 BRA `(.L_x_75) ;  /* 0x00000000000c0947 */ /* 0x000fea0003800000 */
[----:B------:R-:W1:Y:S02]  /*2cb0*/  LDG.E.U8 R65, desc[UR38][R8.64+0x28] ;  /* 0x0000282608417981 */ /* 0x000e64000c1e1100 */
[----:B-1----:R-:W-:-:S05]  /*2cc0*/  PRMT R3, R65, 0x8880, RZ ;  /* 0x0000888041037816 */ /* 0x002fca00000000ff */
[----:B------:R-:W-:-:S07]  /*2cd0*/  IMAD R14, R3, R58, RZ ;  /* 0x0000003a030e7224 */ /* 0x000fce00078e02ff */
.L_x_75:
[----:B------:R-:W-:Y:S05]  /*2ce0*/  BSYNC B1 ;  /* 0x0000000000017941 */ /* 0x000fea0003800000 */
.L_x_74:
[----:B-1----:R-:W-:Y:S01]  /*2cf0*/  @!P0 IMAD R3, R44, R23, R14 ;  /* 0x000000172c038224 */ /* 0x002fe200078e020e */
[----:B------:R-:W-:Y:S04]  /*2d00*/  BSSY B1, `(.L_x_76) ;  /* 0x0000006000017945 */ /* 0x000fe80003800000 */
[----:B------:R1:W-:Y:S01]  /*2d10*/  @!P0 STG.E.U8 desc[UR38][R6.64+0x28], R3 ;  /* 0x0000280306008986 */ /* 0x0003e2000c101126 */
[----:B------:R-:W-:Y:S05]  /*2d20*/  @P5 BRA `(.L_x_77) ;  /* 0x00000000000c5947 */ /* 0x000fea0003800000 */
[----:B------:R-:W1:Y:S02]  /*2d30*/  LDG.E.U8 R65, desc[UR38][R8.64+0x29] ;  /* 0x0000292608417981 */ /* 0x000e64000c1e1100 */
[----:B-1----:R-:W-:-:S05]  /*2d40*/  PRMT R3, R65, 0x8880, RZ ;  /* 0x0000888041037816 */ /* 0x002fca00000000ff */
[----:B------:R-:W-:-:S07]  /*2d50*/  IMAD R14, R3, R58, RZ ;  /* 0x0000003a030e7224 */ /* 0x000fce00078e02ff */
.L_x_77:
[----:B------:R-:W-:Y:S05]  /*2d60*/  BSYNC B1 ;  /* 0x0000000000017941 */ /* 0x000fea0003800000 */
.L_x_76:
        /* <DEDUP_REMOVED lines=13> */
.L_x_79:
[----:B------:R-:W-:Y:S05]  /*2e40*/  BSYNC B1 ;  /* 0x0000000000017941 */ /* 0x000fea0003800000 */
.L_x_78:
[----:B-1----:R-:W-:Y:S01]  /*2e50*/  @!P4 IMAD R3, R46, R23, R14 ;  /* 0x000000172e03c224 */ /* 0x002fe200078e020e */
[----:B------:R-:W-:Y:S04]  /*2e60*/  BSSY B1, `(.L_x_80) ;  /* 0x0000006000017945 */ /* 0x000fe80003800000 */
[----:B------:R1:W-:Y:S01]  /*2e70*/  @!P4 STG.E.U8 desc[UR38][R4.64+0x28], R3 ;  /* 0x000028030400c986 */ /* 0x0003e2000c101126 */
[----:B------:R-:W-:Y:S05]  /*2e80*/  @P1 BRA `(.L_x_81) ;  /* 0x00000000000c1947 */ /* 0x000fea0003800000 */
[----:B------:R-:W1:Y:S02]  /*2e90*/  LDG.E.U8 R65, desc[UR38][R10.64+0x29] ;  /* 0x000029260a417981 */ /* 0x000e64000c1e1100 */
[----:B-1----:R-:W-:-:S05]  /*2ea0*/  PRMT R3, R65, 0x8880, RZ ;  /* 0x0000888041037816 */ /* 0x002fca00000000ff */
[----:B------:R-:W-:-:S07]  /*2eb0*/  IMAD R14, R3, R58, RZ ;  /* 0x0000003a030e7224 */ /* 0x000fce00078e02ff */
.L_x_81:
[----:B------:R-:W-:Y:S05]  /*2ec0*/  BSYNC B1 ;  /* 0x0000000000017941 */ /* 0x000fea0003800000 */
.L_x_80:
[----:B------:R-:W-:Y:S01]  /*2ed0*/  @!P1 IMAD R47, R47, R23, R14 ;  /* 0x000000172f2f9224 */ /* 0x000fe200078e020e */
[----:B------:R-:W-:Y:S04]  /*2ee0*/  BSSY B1, `(.L_x_82) ;  /* 0x0000006000017945 */ /* 0x000fe80003800000 */
[----:B------:R0:W-:Y:S01]  /*2ef0*/  @!P1 STG.E.U8 desc[UR38][R4.64+0x29], R47 ;  /* 0x0000292f04009986 */ /* 0x0001e2000c101126 */
[----:B------:R-:W-:Y:S05]  /*2f00*/  @P3 BRA `(.L_x_83) ;  /* 0x00000000000c3947 */ /* 0x000fea0003800000 */
[----:B------:R-:W1:Y:S02]  /*2f10*/  LDG.E.U8 R65, desc[UR38][R8.64+0x30] ;  /* 0x0000302608417981 */ /* 0x000e64000c1e1100 */
[----:B-1----:R-:W-:-:S05]  /*2f20*/  PRMT R3, R65, 0x8880, RZ ;  /* 0x0000888041037816 */ /* 0x002fca00000000ff */
[----:B------:R-:W-:-:S07]  /*2f30*/  IMAD R14, R3, R58, RZ ;  /* 0x0000003a030e7224 */ /* 0x000fce00078e02ff */
.L_x_83:
[----:B------:R-:W-:Y:S05]  /*2f40*/  BSYNC B1 ;  /* 0x0000000000017941 */ /* 0x000fea0003800000 */
.L_x_82:
[----:B-1----:R-:W-:Y:S01]  /*2f50*/  @!P3 IMAD R3, R48, R23, R14 ;  /* 0x000000173003b224 */ /* 0x002fe200078e020e */
[----:B------:R-:W-:Y:S04]  /*2f60*/  BSSY B1, `(.L_x_84) ;  /* 0x0000006000017945 */ /* 0x000fe80003800000 */
[----:B------:R1:W-:Y:S01]  /*2f70*/  @!P3 STG.E.U8 desc[UR38][R6.64+0x30], R3 ;  /* 0x000030030600b986 */ /* 0x0003e2000c101126 */
[----:B------:R-:W-:Y:S05]  /*2f80*/  @P5 BRA `(.L_x_85) ;  /* 0x00000000000c5947 */ /* 0x000fea0003800000 */
[----:B------:R-:W1:Y:S02]  /*2f90*/  LDG.E.U8 R65, desc[UR38][R8.64+0x31] ;  /* 0x0000312608417981 */ /* 0x000e64000c1e1100 */
[----:B-1----:R-:W-:-:S05]  /*2fa0*/  PRMT R3, R65, 0x8880, RZ ;  /* 0x0000888041037816 */ /* 0x002fca00000000ff */
[----:B------:R-:W-:-:S07]  /*2fb0*/  IMAD R14, R3, R58, RZ ;  /* 0x0000003a030e7224 */ /* 0x000fce00078e02ff */
.L_x_85:
[----:B------:R-:W-:Y:S05]  /*2fc0*/  BSYNC B1 ;  /* 0x0000000000017941 */ /* 0x000fea0003800000 */
.L_x_84:
        /* <DEDUP_REMOVED lines=9> */
[----:B------:R-:W-:Y:S01]  /*3060*/  ISETP.LT.OR P3, PT, R72, 0x9, !P3 ;  /* 0x000000094800780c */ /* 0x000fe20005f61670 */
[----:B------:R-:W-:-:S12]  /*3070*/  @P2 BRA `(.L_x_87) ;  /* 0x00000000000c2947 */ /* 0x000fd80003800000 */
[----:B------:R-:W1:Y:S02]  /*3080*/  LDG.E.U8 R65, desc[UR38][R10.64+0x30] ;  /* 0x000030260a417981 */ /* 0x000e64000c1e1100 */
[----:B-1----:R-:W-:-:S05]  /*3090*/  PRMT R3, R65, 0x8880, RZ ;  /* 0x0000888041037816 */ /* 0x002fca00000000ff */
[----:B------:R-:W-:-:S07]  /*30a0*/  IMAD R14, R3, R58, RZ ;  /* 0x0000003a030e7224 */ /* 0x000fce00078e02ff */
.L_x_87:
[----:B------:R-:W-:Y:S05]  /*30b0*/  BSYNC B1 ;  /* 0x0000000000017941 */ /* 0x000fea0003800000 */
.L_x_86:
[----:B-1----:R-:W-:Y:S01]  /*30c0*/  @!P2 IMAD R3, R50, R23, R14 ;  /* 0x000000173203a224 */ /* 0x002fe200078e020e */
[----:B------:R-:W-:Y:S04]  /*30d0*/  BSSY B1, `(.L_x_88) ;  /* 0x0000006000017945 */ /* 0x000fe80003800000 */
[----:B------:R1:W-:Y:S01]  /*30e0*/  @!P2 STG.E.U8 desc[UR38][R4.64+0x30], R3 ;  /* 0x000030030400a986 */ /* 0x0003e2000c101126 */
[----:B------:R-:W-:Y:S05]  /*30f0*/  @P0 BRA `(.L_x_89) ;  /* 0x00000000000c0947 */ /* 0x000fea0003800000 */
[----:B------:R-:W1:Y:S02]  /*3100*/  LDG.E.U8 R65, desc[UR38][R10.64+0x31] ;  /* 0x000031260a417981 */ /* 0x000e64000c1e1100 */
[----:B-1----:R-:W-:-:S05]  /*3110*/  PRMT R3, R65, 0x8880, RZ ;  /* 0x0000888041037816 */ /* 0x002fca00000000ff */
[----:B------:R-:W-:-:S07]  /*3120*/  IMAD R14, R3, R58, RZ ;  /* 0x0000003a030e7224 */ /* 0x000fce00078e02ff */
.L_x_89:
[----:B------:R-:W-:Y:S05]  /*3130*/  BSYNC B1 ;  /* 0x0000000000017941 */ /* 0x000fea0003800000 */
.L_x_88:
[----:B------:R-:W-:Y:S01]  /*3140*/  @!P0 IMAD R51, R51, R23, R14 ;  /* 0x0000001733338224 */ /* 0x000fe200078e020e */
[----:B------:R-:W-:Y:S04]  /*3150*/  BSSY B1, `(.L_x_90) ;  /* 0x0000006000017945 */ /* 0x000fe80003800000 */
[----:B------:R0:W-:Y:S01]  /*3160*/  @!P0 STG.E.U8 desc[UR38][R4.64+0x31], R51 ;  /* 0x0000313304008986 */ /* 0x0001e2000c101126 */
[----:B------:R-:W-:Y:S05]  /*3170*/  @P5 BRA `(.L_x_91) ;  /* 0x00000000000c5947 */ /* 0x000fea0003800000 */
[----:B------:R-:W1:Y:S02]  /*3180*/  LDG.E.U8 R65, desc[UR38][R8.64+0x38] ;  /* 0x0000382608417981 */ /* 0x000e64000c1e1100 */
[----:B-1----:R-:W-:-:S05]  /*3190*/  PRMT R3, R65, 0x8880, RZ ;  /* 0x0000888041037816 */ /* 0x002fca00000000ff */
[----:B------:R-:W-:-:S07]  /*31a0*/  IMAD R14, R3, R58, RZ ;  /* 0x0000003a030e7224 */ /* 0x000fce00078e02ff */
.L_x_91:
[----:B------:R-:W-:Y:S05]  /*31b0*/  BSYNC B1 ;  /* 0x0000000000017941 */ /* 0x000fea0003800000 */
.L_x_90:
[----:B-1----:R-:W-:Y:S01]  /*31c0*/  @!P5 IMAD R3, R52, R23, R14 ;  /* 0x000000173403d224 */ /* 0x002fe200078e020e */
[----:B------:R-:W-:Y:S04]  /*31d0*/  BSSY B1, `(.L_x_92) ;  /* 0x0000006000017945 */ /* 0x000fe80003800000 */
[----:B------:R1:W-:Y:S01]  /*31e0*/  @!P5 STG.E.U8 desc[UR38][R6.64+0x38], R3 ;  /* 0x000038030600d986 */ /* 0x0003e2000c101126 */
[----:B------:R-:W-:Y:S05]  /*31f0*/  @P4 BRA `(.L_x_93) ;  /* 0x00000000000c4947 */ /* 0x000fea0003800000 */
[----:B------:R-:W1:Y:S02]  /*3200*/  LDG.E.U8 R65, desc[UR38][R8.64+0x39] ;  /* 0x0000392608417981 */ /* 0x000e64000c1e1100 */
[----:B-1----:R-:W-:-:S05]  /*3210*/  PRMT R3, R65, 0x8880, RZ ;  /* 0x0000888041037816 */ /* 0x002fca00000000ff */
[----:B------:R-:W-:-:S07]  /*3220*/  IMAD R14, R3, R58, RZ ;  /* 0x0000003a030e7224 */ /* 0x000fce00078e02ff */
.L_x_93:
[----:B------:R-:W-:Y:S05]  /*3230*/  BSYNC B1 ;  /* 0x0000000000017941 */ /* 0x000fea0003800000 */
.L_x_92:
[----:B------:R-:W-:Y:S01]  /*3240*/  @!P4 IMAD R53, R53, R23, R14 ;  /* 0x000000173535c224 */ /* 0x000fe200078e020e */
[----:B------:R-:W-:Y:S04]  /*3250*/  BSSY B1, `(.L_x_94) ;  /* 0x0000006000017945 */ /* 0x000fe80003800000 */
[----:B------:R0:W-:Y:S01]  /*3260*/  @!P4 STG.E.U8 desc[UR38][R6.64+0x39], R53 ;  /* 0x000039350600c986 */ /* 0x0001e2000c101126 */
[----:B------:R-:W-:Y:S05]  /*3270*/  @P3 BRA `(.L_x_95) ;  /* 0x00000000000c3947 */ /* 0x000fea0003800000 */
[----:B------:R-:W1:Y:S02]  /*3280*/  LDG.E.U8 R65, desc[UR38][R10.64+0x38] ;  /* 0x000038260a417981 */ /* 0x000e64000c1e1100 */
[----:B-1----:R-:W-:-:S05]  /*3290*/  PRMT R3, R65, 0x8880, RZ ;  /* 0x0000888041037816 */ /* 0x002fca00000000ff */
[----:B------:R-:W-:-:S07]  /*32a0*/  IMAD R14, R3, R58, RZ ;  /* 0x0000003a030e7224 */ /* 0x000fce00078e02ff */
.L_x_95:
[----:B------:R-:W-:Y:S05]  /*32b0*/  BSYNC B1 ;  /* 0x0000000000017941 */ /* 0x000fea0003800000 */
.L_x_94:
[----:B-1----:R-:W-:Y:S01]  /*32c0*/  @!P3 IMAD R3, R54, R23, R14 ;  /* 0x000000173603b224 */ /* 0x002fe200078e020e */
[----:B------:R-:W-:Y:S01]  /*32d0*/  ISETP.LT.OR P1, PT, R72, 0x9, !P1 ;  /* 0x000000094800780c */ /* 0x000fe20004f21670 */
[----:B------:R-:W-:Y:S03]  /*32e0*/  BSSY B1, `(.L_x_96) ;  /* 0x0000006000017945 */ /* 0x000fe60003800000 */
[----:B------:R1:W-:Y:S09]  /*32f0*/  @!P3 STG.E.U8 desc[UR38][R4.64+0x38], R3 ;  /* 0x000038030400b986 */ /* 0x0003f2000c101126 */
[----:B------:R-:W-:Y:S05]  /*3300*/  @P1 BRA `(.L_x_97) ;  /* 0x00000000000c1947 */ /* 0x000fea0003800000 */
[----:B------:R-:W1:Y:S02]  /*3310*/  LDG.E.U8 R65, desc[UR38][R10.64+0x39] ;  /* 0x000039260a417981 */ /* 0x000e64000c1e1100 */
[----:B-1----:R-:W-:-:S05]  /*3320*/  PRMT R3, R65, 0x8880, RZ ;  /* 0x0000888041037816 */ /* 0x002fca00000000ff */
[----:B------:R-:W-:-:S07]  /*3330*/  IMAD R14, R3, R58, RZ ;  /* 0x0000003a030e7224 */ /* 0x000fce00078e02ff */
.L_x_97:
[----:B------:R-:W-:Y:S05]  /*3340*/  BSYNC B1 ;  /* 0x0000000000017941 */ /* 0x000fea0003800000 */
.L_x_96:
[----:B------:R-:W-:Y:S01]  /*3350*/  IMAD R55, R55, R23, R14 ;  /* 0x0000001737377224 */ /* 0x000fe200078e020e */
[----:B------:R-:W-:Y:S06]  /*3360*/  @P1 BRA `(.L_x_98) ;  /* 0x0000000400c81947 */ /* 0x000fec0003800000 */
[----:B------:R0:W-:Y:S01]  /*3370*/  STG.E.U8 desc[UR38][R4.64+0x39], R55 ;  /* 0x0000393704007986 */ /* 0x0001e2000c101126 */
[----:B------:R-:W-:Y:S05]  /*3380*/  BRA `(.L_x_98) ;  /* 0x0000000400c07947 */ /* 0x000fea0003800000 */
.L_x_33:
[C---:B------:R-:W-:Y:S02]  /*3390*/  ISETP.GE.AND P1, PT, R73.reuse, 0x1, PT ;  /* 0x000000014900780c */ /* 0x040fe40003f26270 */
[----:B------:R-:W-:Y:S02]  /*33a0*/  ISETP.GE.AND P0, PT, R73, 0x2, PT ;  /* 0x000000024900780c */ /* 0x000fe40003f06270 */
[C---:B------:R-:W-:Y:S02]  /*33b0*/  ISETP.LT.OR P4, PT, R72.reuse, 0x1, !P1 ;  /* 0x000000014800780c */ /* 0x040fe40004f81670 */
[C---:B------:R-:W-:Y:S02]  /*33c0*/  ISETP.LT.OR P5, PT, R72.reuse, 0x1, !P0 ;  /* 0x000000014800780c */ /* 0x040fe400047a1670 */
[C---:B------:R-:W-:Y:S02]  /*33d0*/  ISETP.LT.OR P1, PT, R72.reuse, 0x9, !P1 ;  /* 0x000000094800780c */ /* 0x040fe40004f21670 */
[----:B------:R-:W-:-:S02]  /*33e0*/  ISETP.LT.OR P0, PT, R72, 0x9, !P0 ;  /* 0x000000094800780c */ /* 0x000fc40004701670 */
[C---:B------:R-:W-:Y:S02]  /*33f0*/  ISETP.GE.AND P3, PT, R73.reuse, 0x9, PT ;  /* 0x000000094900780c */ /* 0x040fe40003f66270 */
[----:B------:R-:W-:-:S03]  /*3400*/  ISETP.GE.AND P2, PT, R73, 0xa, PT ;  /* 0x0000000a4900780c */ /* 0x000fc60003f46270 */
[-C--:B------:R-:W-:Y:S02]  /*3410*/  @!P4 IMAD R3, R24, R23.reuse, RZ ;  /* 0x000000171803c224 */ /* 0x080fe400078e02ff */
[-C--:B------:R-:W-:Y:S02]  /*3420*/  @!P5 IMAD R25, R25, R23.reuse, RZ ;  /* 0x000000171919d224 */ /* 0x080fe400078e02ff */
[-C--:B------:R-:W-:Y:S01]  /*3430*/  @!P1 IMAD R9, R26, R23.reuse, RZ ;  /* 0x000000171a099224 */ /* 0x080fe200078e02ff */
[----:B------:R0:W-:Y:S01]  /*3440*/  @!P4 STG.E.U8 desc[UR38][R6.64], R3 ;  /* 0x000000030600c986 */ /* 0x0001e2000c101126 */
[C---:B------:R-:W-:Y:S01]  /*3450*/  ISETP.LT.OR P4, PT, R72.reuse, 0x1, !P3 ;  /* 0x000000014800780c */ /* 0x040fe20005f81670 */
[----:B------:R-:W-:Y:S02]  /*3460*/  @!P0 IMAD R27, R27, R23, RZ ;  /* 0x000000171b1b8224 */ /* 0x000fe400078e02ff */
[----:B------:R-:W-:Y:S01]  /*3470*/  @!P5 STG.E.U8 desc[UR38][R6.64+0x1], R25 ;  /* 0x000001190600d986 */ /* 0x000fe2000c101126 */
[----:B------:R-:W-:-:S02]  /*3480*/  ISETP.LT.OR P5, PT, R72, 0x1, !P2 ;  /* 0x000000014800780c */ /* 0x000fc400057a1670 */
[C---:B------:R-:W-:Y:S01]  /*3490*/  ISETP.LT.OR P2, PT, R72.reuse, 0x9, !P2 ;  /* 0x000000094800780c */ /* 0x040fe20005741670 */
[----:B------:R1:W-:Y:S01]  /*34a0*/  @!P1 STG.E.U8 desc[UR38][R4.64], R9 ;  /* 0x0000000904009986 */ /* 0x0003e2000c101126 */
[----:B------:R-:W-:Y:S02]  /*34b0*/  ISETP.LT.OR P1, PT, R72, 0x9, !P3 ;  /* 0x000000094800780c */ /* 0x000fe40005f21670 */
[C---:B------:R-:W-:Y:S01]  /*34c0*/  ISETP.GE.AND P3, PT, R73.reuse, 0x11, PT ;  /* 0x000000114900780c */ /* 0x040fe20003f66270 */
[----:B------:R-:W-:Y:S01]  /*34d0*/  @!P0 STG.E.U8 desc[UR38][R4.64+0x1], R27 ;  /* 0x0000011b04008986 */ /* 0x000fe2000c101126 */
[----:B------:R-:W-:Y:S01]  /*34e0*/  ISETP.GE.AND P0, PT, R73, 0x12, PT ;  /* 0x000000124900780c */ /* 0x000fe20003f06270 */
[----:B------:R-:W-:-:S04]  /*34f0*/  @!P4 IMAD R11, R28, R23, RZ ;  /* 0x000000171c0bc224 */ /* 0x000fc800078e02ff */
[-C--:B------:R-:W-:Y:S01]  /*3500*/  @!P5 IMAD R29, R29, R23.reuse, RZ ;  /* 0x000000171d1dd224 */ /* 0x080fe200078e02ff */
[----:B------:R-:W-:Y:S01]  /*3510*/  @!P4 STG.E.U8 desc[UR38][R6.64+0x8], R11 ;  /* 0x0000080b0600c986 */ /* 0x000fe2000c101126 */
[C---:B------:R-:W-:Y:S01]  /*3520*/  ISETP.LT.OR P4, PT, R72.reuse, 0x1, !P3 ;  /* 0x000000014800780c */ /* 0x040fe20005f81670 */
[-C--:B------:R-:W-:Y:S02]  /*3530*/  @!P2 IMAD R31, R31, R23.reuse, RZ ;  /* 0x000000171f1fa224 */ /* 0x080fe400078e02ff */
[----:B------:R-:W-:Y:S01]  /*3540*/  @!P5 STG.E.U8 desc[UR38][R6.64+0x9], R29 ;  /* 0x0000091d0600d986 */ /* 0x000fe2000c101126 */
[----:B------:R-:W-:Y:S01]  /*3550*/  ISETP.LT.OR P5, PT, R72, 0x1, !P0 ;  /* 0x000000014800780c */ /* 0x000fe200047a1670 */
[----:B0-----:R-:W-:Y:S01]  /*3560*/  @!P1 IMAD R3, R30, R23, RZ ;  /* 0x000000171e039224 */ /* 0x001fe200078e02ff */
[----:B------:R-:W-:Y:S01]  /*3570*/  ISETP.LT.OR P0, PT, R72, 0x9, !P0 ;  /* 0x000000094800780c */ /* 0x000fe20004701670 */
[----:B------:R-:W-:Y:S01]  /*3580*/  @!P2 STG.E.U8 desc[UR38][R4.64+0x9], R31 ;  /* 0x0000091f0400a986 */ /* 0x000fe2000c101126 */
[----:B------:R-:W-:-:S03]  /*3590*/  ISETP.GE.AND P2, PT, R73, 0x19, PT ;  /* 0x000000194900780c */ /* 0x000fc60003f46270 */
[----:B------:R0:W-:Y:S01]  /*35a0*/  @!P1 STG.E.U8 desc[UR38][R4.64+0x8], R3 ;  /* 0x0000080304009986 */ /* 0x0001e2000c101126 */
[----:B------:R-:W-:Y:S01]  /*35b0*/  ISETP.LT.OR P1, PT, R72, 0x9, !P3 ;  /* 0x000000094800780c */ /* 0x000fe20005f21670 */
[----:B-1----:R-:W-:Y:S01]  /*35c0*/  @!P4 IMAD R9, R32, R23, RZ ;  /* 0x000000172009c224 */ /* 0x002fe200078e02ff */
[----:B------:R-:W-:-:S03]  /*35d0*/  ISETP.GE.AND P3, PT, R73, 0x1a, PT ;  /* 0x0000001a4900780c */ /* 0x000fc60003f66270 */
[-C--:B------:R-:W-:Y:S01]  /*35e0*/  @!P5 IMAD R33, R33, R23.reuse, RZ ;  /* 0x000000172121d224 */ /* 0x080fe200078e02ff */
[----:B------:R-:W-:Y:S01]  /*35f0*/  @!P4 STG.E.U8 desc[UR38][R6.64+0x10], R9 ;  /* 0x000010090600c986 */ /* 0x000fe2000c101126 */
[C---:B------:R-:W-:Y:S01]  /*3600*/  ISETP.LT.OR P4, PT, R72.reuse, 0x1, !P3 ;  /* 0x000000014800780c */ /* 0x040fe20005f81670 */
[-C--:B------:R-:W-:Y:S01]  /*3610*/  @!P0 IMAD R35, R35, R23.reuse, RZ ;  /* 0x0000001723238224 */ /* 0x080fe200078e02ff */
[C---:B------:R-:W-:Y:S01]  /*3620*/  ISETP.LT.OR P3, PT, R72.reuse, 0x9, !P3 ;  /* 0x000000094800780c */ /* 0x040fe20005f61670 */
[----:B------:R-:W-:Y:S01]  /*3630*/  @!P5 STG.E.U8 desc[UR38][R6.64+0x11], R33 ;  /* 0x000011210600d986 */ /* 0x000fe2000c101126 */
[----:B------:R-:W-:Y:S02]  /*3640*/  ISETP.LT.OR P5, PT, R72, 0x1, !P2 ;  /* 0x000000014800780c */ /* 0x000fe400057a1670 */
[----:B0-----:R-:W-:Y:S01]  /*3650*/  @!P1 IMAD R3, R34, R23, RZ ;  /* 0x0000001722039224 */ /* 0x001fe200078e02ff */
[----:B------:R-:W-:Y:S01]  /*3660*/  @!P0 STG.E.U8 desc[UR38][R4.64+0x11], R35 ;  /* 0x0000112304008986 */ /* 0x000fe2000c101126 */
[----:B------:R-:W-:-:S02]  /*3670*/  ISETP.LT.OR P2, PT, R72, 0x9, !P2 ;  /* 0x000000094800780c */ /* 0x000fc40005741670 */
[C---:B------:R-:W-:Y:S01]  /*3680*/  ISETP.GE.AND P0, PT, R73.reuse, 0x21, PT ;  /* 0x000000214900780c */ /* 0x040fe20003f06270 */
[----:B------:R0:W-:Y:S01]  /*3690*/  @!P1 STG.E.U8 desc[UR38][R4.64+0x10], R3 ;  /* 0x0000100304009986 */ /* 0x0001e2000c101126 */
[----:B------:R-:W-:Y:S01]  /*36a0*/  ISETP.GE.AND P1, PT, R73, 0x22, PT ;  /* 0x000000224900780c */ /* 0x000fe20003f26270 */
[-C--:B------:R-:W-:Y:S02]  /*36b0*/  @!P4 IMAD R37, R37, R23.reuse, RZ ;  /* 0x000000172525c224 */ /* 0x080fe400078e02ff */
[-C--:B------:R-:W-:Y:S02]  /*36c0*/  @!P3 IMAD R39, R39, R23.reuse, RZ ;  /* 0x000000172727b224 */ /* 0x080fe400078e02ff */
[-C--:B------:R-:W-:Y:S01]  /*36d0*/  @!P5 IMAD R11, R36, R23.reuse, RZ ;  /* 0x00000017240bd224 */ /* 0x080fe200078e02ff */
[----:B------:R-:W-:Y:S01]  /*36e0*/  @!P4 STG.E.U8 desc[UR38][R6.64+0x19], R37 ;  /* 0x000019250600c986 */ /* 0x000fe2000c101126 */
[C---:B------:R-:W-:Y:S02]  /*36f0*/  ISETP.LT.OR P4, PT, R72.reuse, 0x1, !P0 ;  /* 0x000000014800780c */ /* 0x040fe40004781670 */
[C---:B------:R-:W-:Y:S01]  /*3700*/  ISETP.LT.OR P0, PT, R72.reuse, 0x9, !P0 ;  /* 0x000000094800780c */ /* 0x040fe20004701670 */
[----:B------:R-:W-:Y:S01]  /*3710*/  @!P5 STG.E.U8 desc[UR38][R6.64+0x18], R11 ;  /* 0x0000180b0600d986 */ /* 0x000fe2000c101126 */
[----:B------:R-:W-:Y:S01]  /*3720*/  ISETP.LT.OR P5, PT, R72, 0x1, !P1 ;  /* 0x000000014800780c */ /* 0x000fe20004fa1670 */
[----:B0-----:R-:W-:Y:S01]  /*3730*/  @!P2 IMAD R3, R38, R23, RZ ;  /* 0x000000172603a224 */ /* 0x001fe200078e02ff */
[----:B------:R-:W-:Y:S01]  /*3740*/  ISETP.LT.OR P1, PT, R72, 0x9, !P1 ;  /* 0x000000094800780c */ /* 0x000fe20004f21670 */
[----:B------:R-:W-:Y:S01]  /*3750*/  @!P3 STG.E.U8 desc[UR38][R4.64+0x19], R39 ;  /* 0x000019270400b986 */ /* 0x000fe2000c101126 */
[----:B------:R-:W-:-:S03]  /*3760*/  ISETP.GE.AND P3, PT, R73, 0x29, PT ;  /* 0x000000294900780c */ /* 0x000fc60003f66270 */
[----:B------:R0:W-:Y:S01]  /*3770*/  @!P2 STG.E.U8 desc[UR38][R4.64+0x18], R3 ;  /* 0x000018030400a986 */ /* 0x0001e2000c101126 */
[----:B------:R-:W-:Y:S01]  /*3780*/  ISETP.GE.AND P2, PT, R73, 0x2a, PT ;  /* 0x0000002a4900780c */ /* 0x000fe20003f46270 */
[----:B------:R-:W-:-:S04]  /*3790*/  @!P4 IMAD R9, R40, R23, RZ ;  /* 0x000000172809c224 */ /* 0x000fc800078e02ff */
[-C--:B------:R-:W-:Y:S01]  /*37a0*/  @!P5 IMAD R41, R41, R23.reuse, RZ ;  /* 0x000000172929d224 */ /* 0x080fe200078e02ff */
[----:B------:R-:W-:Y:S01]  /*37b0*/  @!P4 STG.E.U8 desc[UR38][R6.64+0x20], R9 ;  /* 0x000020090600c986 */ /* 0x000fe2000c101126 */
[C---:B------:R-:W-:Y:S01]  /*37c0*/  ISETP.LT.OR P4, PT, R72.reuse, 0x1, !P3 ;  /* 0x000000014800780c */ /* 0x040fe20005f81670 */
[-C--:B------:R-:W-:Y:S01]  /*37d0*/  @!P1 IMAD R43, R43, R23.reuse, RZ ;  /* 0x000000172b2b9224 */ /* 0x080fe200078e02ff */
        /* <DEDUP_REMOVED lines=25> */
[----:B------:R1:W-:Y:S01]  /*3970*/  @!P4 STG.E.U8 desc[UR38][R6.64+0x30], R9 ;  /* 0x000030090600c986 */ /* 0x0003e2000c101126 */
[C---:B------:R-:W-:Y:S01]  /*3980*/  ISETP.LT.OR P4, PT, R72.reuse, 0x1, !P2 ;  /* 0x000000014800780c */ /* 0x040fe20005781670 */
[-C--:B------:R-:W-:Y:S01]  /*3990*/  @!P0 IMAD R51, R51, R23.reuse, RZ ;  /* 0x0000001733338224 */ /* 0x080fe200078e02ff */
[C---:B------:R-:W-:Y:S01]  /*39a0*/  ISETP.LT.OR P2, PT, R72.reuse, 0x9, !P2 ;  /* 0x000000094800780c */ /* 0x040fe20005741670 */
[----:B------:R2:W-:Y:S01]  /*39b0*/  @!P5 STG.E.U8 desc[UR38][R6.64+0x31], R49 ;  /* 0x000031310600d986 */ /* 0x0005e2000c101126 */
[----:B------:R-:W-:Y:S01]  /*39c0*/  ISETP.LT.OR P5, PT, R72, 0x1, !P3 ;  /* 0x000000014800780c */ /* 0x000fe20005fa1670 */
[-C--:B0-----:R-:W-:Y:S01]  /*39d0*/  @!P1 IMAD R3, R50, R23.reuse, RZ ;  /* 0x0000001732039224 */ /* 0x081fe200078e02ff */
[----:B------:R-:W-:Y:S01]  /*39e0*/  ISETP.LT.OR P3, PT, R72, 0x9, !P3 ;  /* 0x000000094800780c */ /* 0x000fe20005f61670 */
[----:B------:R2:W-:Y:S04]  /*39f0*/  @!P0 STG.E.U8 desc[UR38][R4.64+0x31], R51 ;  /* 0x0000313304008986 */ /* 0x0005e8000c101126 */
[----:B------:R2:W-:Y:S02]  /*3a00*/  @!P1 STG.E.U8 desc[UR38][R4.64+0x30], R3 ;  /* 0x0000300304009986 */ /* 0x0005e4000c101126 */
[----:B------:R-:W-:-:S02]  /*3a10*/  @!P4 IMAD R11, R52, R23, RZ ;  /* 0x00000017340bc224 */ /* 0x000fc400078e02ff */
[-C--:B-1----:R-:W-:Y:S02]  /*3a20*/  @!P2 IMAD R9, R54, R23.reuse, RZ ;  /* 0x000000173609a224 */ /* 0x082fe400078e02ff */
[-C--:B------:R-:W-:Y:S01]  /*3a30*/  @!P5 IMAD R53, R53, R23.reuse, RZ ;  /* 0x000000173535d224 */ /* 0x080fe200078e02ff */
[----:B------:R2:W-:Y:S01]  /*3a40*/  @!P4 STG.E.U8 desc[UR38][R6.64+0x38], R11 ;  /* 0x0000380b0600c986 */ /* 0x0005e2000c101126 */
[----:B------:R-:W-:-:S03]  /*3a50*/  @!P3 IMAD R55, R55, R23, RZ ;  /* 0x000000173737b224 */ /* 0x000fc600078e02ff */
[----:B------:R2:W-:Y:S04]  /*3a60*/  @!P5 STG.E.U8 desc[UR38][R6.64+0x39], R53 ;  /* 0x000039350600d986 */ /* 0x0005e8000c101126 */
[----:B------:R2:W-:Y:S04]  /*3a70*/  @!P2 STG.E.U8 desc[UR38][R4.64+0x38], R9 ;  /* 0x000038090400a986 */ /* 0x0005e8000c101126 */
[----:B------:R2:W-:Y:S02]  /*3a80*/  @!P3 STG.E.U8 desc[UR38][R4.64+0x39], R55 ;  /* 0x000039370400b986 */ /* 0x0005e4000c101126 */
.L_x_98:
[----:B------:R-:W-:Y:S05]  /*3a90*/  BSYNC B0 ;  /* 0x0000000000007941 */ /* 0x000fea0003800000 */
.L_x_32:
[----:B------:R-:W-:Y:S01]  /*3aa0*/  IADD3 R16, P0, R16, UR36, RZ ;  /* 0x0000002410107c10 */ /* 0x000fe2000ff1e0ff */
[----:B------:R-:W-:Y:S01]  /*3ab0*/  ULDC.64 UR4, c[0x0][0x650] ;  /* 0x0001940000047ab9 */ /* 0x000fe20000000a00 */
[----:B-12---:R-:W-:Y:S01]  /*3ac0*/  PRMT R3, RZ, 0x7610, R3 ;  /* 0x00007610ff037816 */ /* 0x006fe20000000003 */
[----:B------:R-:W-:Y:S01]  /*3ad0*/  IMAD.MOV.U32 R68, RZ, RZ, -0x1 ;  /* 0xffffffffff447424 */ /* 0x000fe200078e00ff */
[----:B------:R-:W-:Y:S01]  /*3ae0*/  IADD3.X R17, R17, UR42, RZ, P0, !PT ;  /* 0x0000002a11117c10 */ /* 0x000fe200087fe4ff */
[----:B------:R-:W-:Y:S01]  /*3af0*/  IMAD.MOV.U32 R66, RZ, RZ, -0x1 ;  /* 0xffffffffff427424 */ /* 0x000fe200078e00ff */
[----:B------:R-:W-:-:S04]  /*3b00*/  ISETP.GE.U32.AND P0, PT, R16, UR4, PT ;  /* 0x0000000410007c0c */ /* 0x000fc8000bf06070 */
[----:B------:R-:W-:-:S13]  /*3b10*/  ISETP.GE.U32.AND.EX P0, PT, R17, UR5, PT, P0 ;  /* 0x0000000511007c0c */ /* 0x000fda000bf06100 */
[----:B------:R-:W-:Y:S05]  /*3b20*/  @P0 BRA `(.L_x_99) ;  /* 0x0000000400500947 */ /* 0x000fea0003800000 */
[----:B------:R-:W1:Y:S01]  /*3b30*/  LDC.64 R10, c[0x0][0x628] ;  /* 0x00018a00ff0a7b82 */ /* 0x000e620000000a00 */
[----:B------:R-:W2:Y:S01]  /*3b40*/  S2R R20, SR_CTAID.X ;  /* 0x0000000000147919 */ /* 0x000ea20000002500 */
[----:B0-----:R-:W-:Y:S02]  /*3b50*/  IMAD.MOV.U32 R8, RZ, RZ, R16 ;  /* 0x000000ffff087224 */ /* 0x001fe400078e0010 */
[----:B------:R-:W-:Y:S01]  /*3b60*/  IMAD.MOV.U32 R9, RZ, RZ, R17 ;  /* 0x000000ffff097224 */ /* 0x000fe200078e0011 */
[----:B------:R-:W0:Y:S03]  /*3b70*/  S2R R21, SR_CTAID.Y ;  /* 0x0000000000157919 */ /* 0x000e260000002600 */
[----:B------:R-:W0:Y:S08]  /*3b80*/  LDC R0, c[0x0][0x630] ;  /* 0x00018c00ff007b82 */ /* 0x000e300000000800 */
[----:B------:R-:W0:Y:S01]  /*3b90*/  LDC.64 R14, c[0x0][0x620] ;  /* 0x00018800ff0e7b82 */ /* 0x000e220000000a00 */
[----:B-1----:R-:W-:-:S04]  /*3ba0*/  ISETP.NE.U32.AND P0, PT, R10, RZ, PT ;  /* 0x000000ff0a00720c */ /* 0x002fc80003f05070 */
[----:B------:R-:W-:-:S13]  /*3bb0*/  ISETP.NE.AND.EX P0, PT, R11, RZ, PT, P0 ;  /* 0x000000ff0b00720c */ /* 0x000fda0003f05300 */
[----:B0-2---:R-:W-:Y:S05]  /*3bc0*/  @!P0 BRA `(.L_x_100) ;  /* 0x0000000000288947 */ /* 0x005fea0003800000 */
[----:B------:R-:W0:Y:S02]  /*3bd0*/  LDC R3, c[0x0][0x634] ;  /* 0x00018d00ff037b82 */ /* 0x000e240000000800 */
[----:B0-----:R-:W-:-:S05]  /*3be0*/  IADD3 R3, P0, R16, R3, RZ ;  /* 0x0000000310037210 */ /* 0x001fca0007f1e0ff */
[----:B------:R-:W-:-:S04]  /*3bf0*/  IMAD.X R13, RZ, RZ, R17, P0 ;  /* 0x000000ffff0d7224 */ /* 0x000fc800000e0611 */
[----:B---3--:R-:W-:-:S04]  /*3c00*/  IMAD.WIDE.U32 R4, R13, R10, RZ ;  /* 0x0000000a0d047225 */ /* 0x008fc800078e00ff */
[----:B----4-:R-:W-:-:S04]  /*3c10*/  IMAD.WIDE.U32 R6, P0, R3, R11, R4 ;  /* 0x0000000b03067225 */ /* 0x010fc80007800004 */
[----:B------:R-:W-:-:S04]  /*3c20*/  IMAD.WIDE.U32 R4, R3, R10, RZ ;  /* 0x0000000a03047225 */ /* 0x000fc800078e00ff */
[----:B------:R-:W-:Y:S01]  /*3c30*/  IMAD.X R9, RZ, RZ, RZ, P0 ;  /* 0x000000ffff097224 */ /* 0x000fe200000e06ff */
[----:B------:R-:W-:Y:S01]  /*3c40*/  IADD3 RZ, P0, R5, R6, RZ ;  /* 0x0000000605ff7210 */ /* 0x000fe20007f1e0ff */
[----:B------:R-:W-:-:S04]  /*3c50*/  IMAD.MOV.U32 R8, RZ, RZ, R7 ;  /* 0x000000ffff087224 */ /* 0x000fc800078e0007 */
[----:B------:R-:W-:-:S08]  /*3c60*/  IMAD.WIDE.U32.X R8, R13, R11, R8, P0 ;  /* 0x0000000b0d087225 */ /* 0x000fd000000e0408 */
.L_x_100:
[----:B----4-:R-:W0:Y:S01]  /*3c70*/  LDC.64 R28, c[0x0][0x640] ;  /* 0x00019000ff1c7b82 */ /* 0x010e220000000a00 */
[-CC-:B------:R-:W-:Y:S01]  /*3c80*/  SHF.R.U64 R66, R8, R0.reuse, R9.reuse ;  /* 0x0000000008427219 */ /* 0x180fe20000001209 */
[----:B------:R-:W-:Y:S01]  /*3c90*/  ULDC UR4, c[0x0][0x150] ;  /* 0x0000540000047ab9 */ /* 0x000fe20000000800 */
[----:B------:R-:W-:Y:S02]  /*3ca0*/  SHF.R.U32.HI R0, RZ, R0, R9 ;  /* 0x00000000ff007219 */ /* 0x000fe40000011609 */
[----:B------:R-:W-:Y:S02]  /*3cb0*/  IADD3 R3, P0, RZ, -R66, RZ ;  /* 0x80000042ff037210 */ /* 0x000fe40007f1e0ff */
[----:B------:R-:W-:Y:S01]  /*3cc0*/  I2FP.F32.U32 R7, R20 ;  /* 0x0000001400077245 */ /* 0x000fe20000201000 */
[----:B------:R-:W1:Y:S02]  /*3cd0*/  LDC R6, c[0x0][0x618] ;  /* 0x00018600ff067b82 */ /* 0x000e640000000800 */
[----:B---3--:R-:W-:-:S02]  /*3ce0*/  IMAD.X R5, RZ, RZ, ~R0, P0 ;  /* 0x000000ffff057224 */ /* 0x008fc400000e0e00 */
[----:B------:R-:W-:Y:S01]  /*3cf0*/  FMUL R7, R7, UR4 ;  /* 0x0000000407077c20 */ /* 0x000fe20008400000 */
[----:B------:R-:W-:Y:S01]  /*3d00*/  ULDC UR4, c[0x0][0x154] ;  /* 0x0000550000047ab9 */ /* 0x000fe20000000800 */
[-C--:B------:R-:W-:Y:S02]  /*3d10*/  IMAD R0, R5, R14.reuse, RZ ;  /* 0x0000000e05007224 */ /* 0x080fe400078e02ff */
[----:B------:R-:W2:Y:S01]  /*3d20*/  LDC R8, c[0x0][0x608] ;  /* 0x00018200ff087b82 */ /* 0x000ea20000000800 */
[C---:B------:R-:W-:Y:S01]  /*3d30*/  IMAD.WIDE.U32 R4, R3.reuse, R14, R16 ;  /* 0x0000000e03047225 */ /* 0x040fe200078e0010 */
[----:B------:R-:W3:Y:S03]  /*3d40*/  F2I.U32.TRUNC.NTZ R7, R7 ;  /* 0x0000000700077305 */ /* 0x000ee6000020f000 */
[----:B------:R-:W-:Y:S01]  /*3d50*/  IMAD R3, R3, R15, R0 ;  /* 0x0000000f03037224 */ /* 0x000fe200078e0200 */
[----:B------:R-:W-:-:S02]  /*3d60*/  I2FP.F32.U32 R0, R21 ;  /* 0x0000001500007245 */ /* 0x000fc40000201000 */
[----:B------:R-:W4:Y:S01]  /*3d70*/  LDC R26, c[0x0][0x658] ;  /* 0x00019600ff1a7b82 */ /* 0x000f220000000800 */
[----:B------:R-:W-:Y:S01]  /*3d80*/  IMAD.IADD R3, R5, 0x1, R3 ;  /* 0x0000000105037824 */ /* 0x000fe200078e0203 */
[----:B0-----:R-:W-:Y:S01]  /*3d90*/  ISETP.NE.U32.AND P0, PT, R28, RZ, PT ;  /* 0x000000ff1c00720c */ /* 0x001fe20003f05070 */
[----:B------:R-:W-:-:S03]  /*3da0*/  FMUL R0, R0, UR4 ;  /* 0x0000000400007c20 */ /* 0x000fc60008400000 */
[----:B------:R-:W-:Y:S01]  /*3db0*/  ISETP.NE.AND.EX P0, PT, R29, RZ, PT, P0 ;  /* 0x000000ff1d00720c */ /* 0x000fe20003f05300 */
[----:B------:R0:W0:Y:S01]  /*3dc0*/  F2I.U32.TRUNC.NTZ R14, R0 ;  /* 0x00000000000e7305 */ /* 0x000022000020f000 */
[----:B------:R-:W0:Y:S01]  /*3dd0*/  LDC R9, c[0x0][0x144] ;  /* 0x00005100ff097b82 */ /* 0x000e220000000800 */
[-C--:B-1----:R-:W-:Y:S01]  /*3de0*/  SHF.R.U64 R10, R4, R6.reuse, R3 ;  /* 0x00000006040a7219 */ /* 0x082fe20000001203 */
[----:B---3--:R-:W-:Y:S01]  /*3df0*/  IMAD.MOV R7, RZ, RZ, -R7 ;  /* 0x000000ffff077224 */ /* 0x008fe200078e0a07 */
[----:B------:R-:W-:-:S05]  /*3e00*/  SHF.R.U32.HI R3, RZ, R6, R3 ;  /* 0x00000006ff037219 */ /* 0x000fca0000011603 */
[----:B------:R-:W1:Y:S01]  /*3e10*/  LDC R24, c[0x0][0x148] ;  /* 0x00005200ff187b82 */ /* 0x000e620000000800 */
[-CC-:B--2---:R-:W-:Y:S02]  /*3e20*/  SHF.R.U64 R12, R10, R8.reuse, R3.reuse ;  /* 0x000000080a0c7219 */ /* 0x184fe40000001203 */
[----:B------:R-:W-:-:S05]  /*3e30*/  SHF.R.U32.HI R3, RZ, R8, R3 ;  /* 0x00000008ff037219 */ /* 0x000fca0000011603 */
[----:B------:R-:W2:Y:S01]  /*3e40*/  LDC R15, c[0x0][0x600] ;  /* 0x00018000ff0f7b82 */ /* 0x000ea20000000800 */
[-CC-:B----4-:R-:W-:Y:S02]  /*3e50*/  SHF.R.U64 R13, R12, R26.reuse, R3.reuse ;  /* 0x0000001a0c0d7219 */ /* 0x190fe40000001203 */
[----:B------:R-:W-:-:S03]  /*3e60*/  SHF.R.U32.HI R5, RZ, R26, R3 ;  /* 0x0000001aff057219 */ /* 0x000fc60000011603 */
[----:B------:R-:W-:Y:S02]  /*3e70*/  IMAD.MOV.U32 R4, RZ, RZ, R13 ;  /* 0x000000ffff047224 */ /* 0x000fe400078e000d */
[----:B------:R-:W3:Y:S01]  /*3e80*/  LDC R27, c[0x0][0x648] ;  /* 0x00019200ff1b7b82 */ /* 0x000ee20000000800 */
[----:B0-----:R-:W-:-:S07]  /*3e90*/  IMAD R25, R9, R7, R20 ;  /* 0x0000000709197224 */ /* 0x001fce00078e0214 */
[----:B------:R-:W0:Y:S08]  /*3ea0*/  LDC R30, c[0x0][0x638] ;  /* 0x00018e00ff1e7b82 */ /* 0x000e300000000800 */
[----:B------:R-:W4:Y:S01]  /*3eb0*/  LDC R31, c[0x0][0x610] ;  /* 0x00018400ff1f7b82 */ /* 0x000f220000000800 */
[----:B-1----:R-:W-:Y:S05]  /*3ec0*/  @!P0 BRA `(.L_x_101) ;  /* 0x0000000000288947 */ /* 0x002fea0003800000 */
[----:B------:R-:W1:Y:S02]  /*3ed0*/  LDC R0, c[0x0][0x64c] ;  /* 0x00019300ff007b82 */ /* 0x000e640000000800 */
[----:B-1----:R-:W-:-:S05]  /*3ee0*/  IADD3 R3, P0, R13, R0, RZ ;  /* 0x000000000d037210 */ /* 0x002fca0007f1e0ff */
        /* <DEDUP_REMOVED lines=8> */
.L_x_101:
[----:B------:R-:W-:Y:S01]  /*3f70*/  ISETP.NE.AND P0, PT, R2, 0x1, PT ;  /* 0x000000010200780c */ /* 0x000fe20003f05270 */
[----:B------:R-:W-:Y:S01]  /*3f80*/  IMAD.MOV R14, RZ, RZ, -R14 ;  /* 0x000000ffff0e7224 */ /* 0x000fe200078e0a0e */
[----:B---3--:R-:W-:Y:S01]  /*3f90*/  SHF.R.U64 R0, R4, R27, R5 ;  /* 0x0000001b04007219 */ /* 0x008fe20000001205 */
[----:B--2---:R-:W-:Y:S01]  /*3fa0*/  VIADD R5, R15, 0xffffffff ;  /* 0xffffffff0f057836 */ /* 0x004fe20000000000 */
[----:B------:R-:W-:-:S03]  /*3fb0*/  LOP3.LUT R3, R12, R63, RZ, 0xc0, !PT ;  /* 0x0000003f0c037212 */ /* 0x000fc600078ec0ff */
[----:B------:R-:W-:Y:S01]  /*3fc0*/  IMAD.MOV R4, RZ, RZ, -R0 ;  /* 0x000000ffff047224 */ /* 0x000fe200078e0a00 */
[----:B------:R-:W-:Y:S01]  /*3fd0*/  LOP3.LUT R10, R10, R5, RZ, 0xc0, !PT ;  /* 0x000000050a0a7212 */ /* 0x000fe200078ec0ff */
[----:B------:R-:W-:Y:S02]  /*3fe0*/  IMAD R0, R60, R0, R3 ;  /* 0x000000003c007224 */ /* 0x000fe400078e0203 */
[----:B0-----:R-:W-:Y:S02]  /*3ff0*/  IMAD R3, R4, R30, R13 ;  /* 0x0000001e04037224 */ /* 0x001fe400078e020d */
[----:B------:R-:W-:Y:S02]  /*4000*/  @P0 IMAD R25, R24, R14, R21 ;  /* 0x0000000e18190224 */ /* 0x000fe400078e0215 */
[----:B------:R-:W-:Y:S02]  /*4010*/  IMAD R5, R3, R15, R10 ;  /* 0x0000000f03057224 */ /* 0x000fe400078e020a */
[----:B----4-:R-:W-:-:S02]  /*4020*/  IMAD R0, R0, R31, R25 ;  /* 0x0000001f00007224 */ /* 0x010fc400078e0219 */
[----:B------:R-:W-:-:S03]  /*4030*/  IMAD.MOV.U32 R4, RZ, RZ, 0x1 ;  /* 0x00000001ff047424 */ /* 0x000fc600078e00ff */
[----:B------:R-:W-:Y:S02]  /*4040*/  SEL R68, R5, R0, !P0 ;  /* 0x0000000005447207 */ /* 0x000fe40004000000 */
[----:B------:R-:W-:Y:S02]  /*4050*/  PRMT R3, R4, 0x7610, R3 ;  /* 0x0000761004037816 */ /* 0x000fe40000000003 */
[----:B------:R-:W-:-:S07]  /*4060*/  SEL R0, R0, R5, !P0 ;  /* 0x0000000500007207 */ /* 0x000fce0004000000 */
.L_x_99:
[----:B------:R-:W-:Y:S01]  /*4070*/  LOP3.LUT P0, RZ, R3, 0xff, RZ, 0xc0, !PT ;  /* 0x000000ff03ff7812 */ /* 0x000fe2000780c0ff */
[----:B------:R-:W-:-:S12]  /*4080*/  IMAD.MOV.U32 R67, RZ, RZ, R0 ;  /* 0x000000ffff437224 */ /* 0x000fd800078e0000 */
[----:B------:R-:W-:Y:S05]  /*4090*/  @P0 BRA `(.L_x_102) ;  /* 0xffffffd000e00947 */ /* 0x000fea000383ffff */
[----:B------:R-:W-:Y:S05]  /*40a0*/  EXIT ;  /* 0x000000000000794d */ /* 0x000fea0003800000 */
.L_x_7:
        /* <DEDUP_REMOVED lines=26> */
.L_x_104:
[----:B------:R-:W0:Y:S01]  /*4250*/  LDC.64 R28, c[0x0][0x640] ;  /* 0x00019000ff1c7b82 */ /* 0x000e220000000a00 */
[-CC-:B------:R-:W-:Y:S01]  /*4260*/  SHF.R.U64 R21, R14, R6.reuse, R15.reuse ;  /* 0x000000060e157219 */ /* 0x180fe2000000120f */
[----:B------:R-:W-:Y:S01]  /*4270*/  IMAD.MOV.U32 R30, RZ, RZ, 0x1 ;  /* 0x00000001ff1e7424 */ /* 0x000fe200078e00ff */
[----:B------:R-:W-:Y:S02]  /*4280*/  SHF.R.U32.HI R6, RZ, R6, R15 ;  /* 0x00000006ff067219 */ /* 0x000fe4000001160f */
[----:B------:R-:W-:-:S03]  /*4290*/  IADD3 R13, P0, RZ, -R21, RZ ;  /* 0x80000015ff0d7210 */ /* 0x000fc60007f1e0ff */
[----:B------:R-:W1:Y:S02]  /*42a0*/  LDC R12, c[0x0][0x618] ;  /* 0x00018600ff0c7b82 */ /* 0x000e640000000800 */
[----:B------:R-:W-:-:S04]  /*42b0*/  IMAD.X R9, RZ, RZ, ~R6, P0 ;  /* 0x000000ffff097224 */ /* 0x000fc800000e0e06 */
[-C--:B------:R-:W-:Y:S02]  /*42c0*/  IMAD R6, R9, R24.reuse, RZ ;  /* 0x0000001809067224 */ /* 0x080fe400078e02ff */
[----:B------:R-:W2:Y:S01]  /*42d0*/  LDC R14, c[0x0][0x608] ;  /* 0x00018200ff0e7b82 */ /* 0x000ea20000000800 */
[----:B------:R-:W-:-:S04]  /*42e0*/  IMAD.WIDE.U32 R8, R13, R24, R16 ;  /* 0x000000180d087225 */ /* 0x000fc800078e0010 */
[----:B------:R-:W-:-:S03]  /*42f0*/  IMAD R13, R13, R25, R6 ;  /* 0x000000190d0d7224 */ /* 0x000fc600078e0206 */
[----:B------:R-:W3:Y:S01]  /*4300*/  LDC R27, c[0x0][0x658] ;  /* 0x00019600ff1b7b82 */ /* 0x000ee20000000800 */
[----:B------:R-:W-:Y:S01]  /*4310*/  IMAD.IADD R9, R9, 0x1, R13 ;  /* 0x0000000109097824 */ /* 0x000fe200078e020d */
[----:B0-----:R-:W-:-:S04]  /*4320*/  ISETP.NE.U32.AND P0, PT, R28, RZ, PT ;  /* 0x000000ff1c00720c */ /* 0x001fc80003f05070 */
[----:B------:R-:W-:Y:S02]  /*4330*/  ISETP.NE.AND.EX P0, PT, R29, RZ, PT, P0 ;  /* 0x000000ff1d00720c */ /* 0x000fe40003f05300 */
[----:B------:R-:W0:Y:S01]  /*4340*/  LDC R22, c[0x0][0x600] ;  /* 0x00018000ff167b82 */ /* 0x000e220000000800 */
[-CC-:B-1----:R-:W-:Y:S01]  /*4350*/  SHF.R.U64 R10, R8, R12.reuse, R9.reuse ;  /* 0x0000000c080a7219 */ /* 0x182fe20000001209 */
[----:B------:R-:W-:Y:S01]  /*4360*/  IMAD.MOV.U32 R8, RZ, RZ, -0x1 ;  /* 0xffffffffff087424 */ /* 0x000fe200078e00ff */
[----:B------:R-:W-:-:S05]  /*4370*/  SHF.R.U32.HI R9, RZ, R12, R9 ;  /* 0x0000000cff097219 */ /* 0x000fca0000011609 */
[----:B------:R-:W1:Y:S01]  /*4380*/  LDC R24, c[0x0][0x648] ;  /* 0x00019200ff187b82 */ /* 0x000e620000000800 */
[-CC-:B--2---:R-:W-:Y:S02]  /*4390*/  SHF.R.U64 R23, R10, R14.reuse, R9.reuse ;  /* 0x0000000e0a177219 */ /* 0x184fe40000001209 */
[----:B------:R-:W-:-:S05]  /*43a0*/  SHF.R.U32.HI R6, RZ, R14, R9 ;  /* 0x0000000eff067219 */ /* 0x000fca0000011609 */
[----:B------:R-:W2:Y:S01]  /*43b0*/  LDC R26, c[0x0][0x638] ;  /* 0x00018e00ff1a7b82 */ /* 0x000ea20000000800 */
[-C--:B---3--:R-:W-:Y:S02]  /*43c0*/  SHF.L.U32 R8, R8, R27.reuse, RZ ;  /* 0x0000001b08087219 */ /* 0x088fe400000006ff */
[-CC-:B------:R-:W-:Y:S02]  /*43d0*/  SHF.R.U64 R25, R23, R27.reuse, R6.reuse ;  /* 0x0000001b17197219 */ /* 0x180fe40000001206 */
[----:B------:R-:W-:Y:S02]  /*43e0*/  LOP3.LUT R32, RZ, R8, RZ, 0x33, !PT ;  /* 0x00000008ff207212 */ /* 0x000fe400078e33ff */
[----:B------:R-:W-:Y:S01]  /*43f0*/  SHF.R.U32.HI R9, RZ, R27, R6 ;  /* 0x0000001bff097219 */ /* 0x000fe20000011606 */
[----:B------:R-:W3:Y:S01]  /*4400*/  LDC R31, c[0x0][0x610] ;  /* 0x00018400ff1f7b82 */ /* 0x000ee20000000800 */
[----:B------:R-:W-:Y:S01]  /*4410*/  IMAD.MOV.U32 R8, RZ, RZ, R25 ;  /* 0x000000ffff087224 */ /* 0x000fe200078e0019 */
[----:B------:R-:W-:Y:S06]  /*4420*/  @!P0 BRA `(.L_x_105) ;  /* 0x0000000000288947 */ /* 0x000fec0003800000 */
        /* <DEDUP_REMOVED lines=10> */
.L_x_105:
[----:B------:R-:W-:Y:S02]  /*44d0*/  ISETP.NE.AND P0, PT, R2, 0x1, PT ;  /* 0x000000010200780c */ /* 0x000fe40003f05270 */
[----:B-1----:R-:W-:Y:S01]  /*44e0*/  SHF.R.U64 R6, R8, R24, R9 ;  /* 0x0000001808067219 */ /* 0x002fe20000001209 */
[----:B0-----:R-:W-:Y:S01]  /*44f0*/  VIADD R9, R22, 0xffffffff ;  /* 0xffffffff16097836 */ /* 0x001fe20000000000 */
[----:B------:R-:W-:Y:S02]  /*4500*/  SHF.L.U32 R30, R30, R27, RZ ;  /* 0x0000001b1e1e7219 */ /* 0x000fe400000006ff */
[----:B------:R-:W-:Y:S01]  /*4510*/  LOP3.LUT R5, R23, R32, RZ, 0xc0, !PT ;  /* 0x0000002017057212 */ /* 0x000fe200078ec0ff */
[----:B------:R-:W-:-:S04]  /*4520*/  IMAD.MOV R8, RZ, RZ, -R6 ;  /* 0x000000ffff087224 */ /* 0x000fc800078e0a06 */
[----:B------:R-:W-:Y:S01]  /*4530*/  IMAD R6, R30, R6, R5 ;  /* 0x000000061e067224 */ /* 0x000fe200078e0205 */
[----:B------:R-:W-:Y:S01]  /*4540*/  LOP3.LUT R5, R10, R9, RZ, 0xc0, !PT ;  /* 0x000000090a057212 */ /* 0x000fe200078ec0ff */
[----:B------:R-:W-:Y:S02]  /*4550*/  @P0 IMAD R3, R7, R20, R4 ;  /* 0x0000001407030224 */ /* 0x000fe400078e0204 */
[----:B--2---:R-:W-:Y:S02]  /*4560*/  IMAD R4, R8, R26, R25 ;  /* 0x0000001a08047224 */ /* 0x004fe400078e0219 */
[----:B---3--:R-:W-:Y:S02]  /*4570*/  IMAD R3, R6, R31, R3 ;  /* 0x0000001f06037224 */ /* 0x008fe400078e0203 */
[----:B------:R-:W-:Y:S02]  /*4580*/  IMAD R4, R4, R22, R5 ;  /* 0x0000001604047224 */ /* 0x000fe400078e0205 */
[----:B------:R-:W-:-:S02]  /*4590*/  IMAD.MOV.U32 R8, RZ, RZ, 0x1 ;  /* 0x00000001ff087424 */ /* 0x000fc400078e00ff */
[----:B------:R-:W-:Y:S01]  /*45a0*/  IMAD.MOV.U32 R6, RZ, RZ, R21 ;  /* 0x000000ffff067224 */ /* 0x000fe200078e0015 */
[----:B------:R-:W-:Y:S02]  /*45b0*/  SEL R19, R4, R3, !P0 ;  /* 0x0000000304137207 */ /* 0x000fe40004000000 */
[----:B------:R-:W-:-:S07]  /*45c0*/  SEL R13, R3, R4, !P0 ;  /* 0x00000004030d7207 */ /* 0x000fce0004000000 */
.L_x_103:
[----:B------:R-:W-:-:S08]  /*45d0*/  NOP ;  /* 0x0000000000007918 */ /* 0x000fd00000000000 */
[----:B------:R-:W0:-:S00]  /*45e0*/  USETMAXREG.DEALLOC.CTAPOOL 0x28 ;  /* 0x00000028000079c8 */ /* 0x000e0000080e0500 */
[----:B0-----:R-:W-:-:S13]  /*45f0*/  ISETP.NE.AND P0, PT, R0, RZ, PT ;  /* 0x000000ff0000720c */ /* 0x001fda0003f05270 */
[----:B------:R-:W-:Y:S05]  /*4600*/  @P0 EXIT ;  /* 0x000000000000094d */ /* 0x000fea0003800000 */
[----:B------:R-:W-:Y:S01]  /*4610*/  LOP3.LUT P0, RZ, R8, 0xff, RZ, 0xc0, !PT ;  /* 0x000000ff08ff7812 */ /* 0x000fe2000780c0ff */
[----:B------:R-:W-:Y:S02]  /*4620*/  IMAD.MOV.U32 R10, RZ, RZ, 0x1 ;  /* 0x00000001ff0a7424 */ /* 0x000fe400078e00ff */
[----:B------:R-:W-:-:S10]  /*4630*/  IMAD.MOV.U32 R9, RZ, RZ, RZ ;  /* 0x000000ffff097224 */ /* 0x000fd400078e00ff */
[----:B------:R-:W-:Y:S05]  /*4640*/  @!P0 BRA `(.L_x_106) ;  /* 0x0000000c00688947 */ /* 0x000fea0003800000 */
[----:B------:R-:W0:Y:S01]  /*4650*/  LDC R0, c[0x0][0x28c] ;  /* 0x0000a300ff007b82 */ /* 0x000e220000000800 */
[----:B------:R-:W-:Y:S01]  /*4660*/  UMOV UR11, 0x1 ;  /* 0x00000001000b7882 */ /* 0x000fe20000000000 */
[----:B------:R-:W-:Y:S01]  /*4670*/  ULDC UR5, c[0x0][0x658] ;  /* 0x0001960000057ab9 */ /* 0x000fe20000000800 */
[----:B------:R-:W-:Y:S01]  /*4680*/  UMOV UR10, 0xffffffff ;  /* 0xffffffff000a7882 */ /* 0x000fe20000000000 */
[----:B------:R-:W-:Y:S01]  /*4690*/  BSSY B0, `(.L_x_106) ;  /* 0x00000d5000007945 */ /* 0x000fe20003800000 */
[----:B------:R-:W-:Y:S01]  /*46a0*/  USHF.L.U32 UR10, UR10, UR5, URZ ;  /* 0x000000050a0a7299 */ /* 0x000fe2000800063f */
[----:B------:R-:W-:Y:S01]  /*46b0*/  LOP3.LUT R12, R18, 0x2, RZ, 0xfc, !PT ;  /* 0x00000002120c7812 */ /* 0x000fe200078efcff */
[----:B------:R-:W-:Y:S01]  /*46c0*/  IMAD.MOV.U32 R10, RZ, RZ, 0x1 ;  /* 0x00000001ff0a7424 */ /* 0x000fe200078e00ff */
[----:B------:R-:W1:Y:S01]  /*46d0*/  S2UR UR9, SR_CgaCtaId ;  /* 0x00000000000979c3 */ /* 0x000e620000008800 */
[----:B------:R-:W-:Y:S01]  /*46e0*/  IMAD.MOV.U32 R9, RZ, RZ, RZ ;  /* 0x000000ffff097224 */ /* 0x000fe200078e00ff */
[----:B------:R-:W-:Y:S01]  /*46f0*/  ULDC UR4, c[0x0][0x600] ;  /* 0x0001800000047ab9 */ /* 0x000fe20000000800 */
[----:B------:R-:W-:Y:S01]  /*4700*/  UMOV UR15, 0x5 ;  /* 0x00000005000f7882 */ /* 0x000fe20000000000 */
[----:B------:R-:W-:-:S02]  /*4710*/  UIADD3 UR4, UR4, -0x1, URZ ;  /* 0xffffffff04047890 */ /* 0x000fc4000fffe03f */
[----:B------:R-:W-:Y:S01]  /*4720*/  USHF.L.U32 UR5, UR11, UR5, URZ ;  /* 0x000000050b057299 */ /* 0x000fe2000800063f */
[----:B------:R-:W-:Y:S01]  /*4730*/  ULDC.64 UR24, c[0x0][0x198] ;  /* 0x0000660000187ab9 */ /* 0x000fe20000000a00 */
[----:B0-----:R-:W-:-:S05]  /*4740*/  VIADD R0, R0, 0x1f ;  /* 0x0000001f00007836 */ /* 0x001fca0000000000 */
[----:B------:R-:W-:Y:S01]  /*4750*/  SHF.R.S32.HI R3, RZ, 0x1f, R0 ;  /* 0x0000001fff037819 */ /* 0x000fe20000011400 */
[----:B-1----:R-:W-:-:S03]  /*4760*/  ULOP3.LUT UR8, UR9, 0x1, URZ, 0xc0, !UPT ;  /* 0x0000000109087892 */ /* 0x002fc6000f8ec03f */
[----:B------:R-:W-:Y:S01]  /*4770*/  LEA.HI R3, R3, R0, RZ, 0x5 ;  /* 0x0000000003037211 */ /* 0x000fe200078f28ff */
[----:B------:R-:W-:Y:S01]  /*4780*/  USHF.R.U32.HI UR26, URZ, 0x1, UR9 ;  /* 0x000000013f1a7899 */ /* 0x000fe20008011609 */
[----:B------:R-:W-:Y:S01]  /*4790*/  IMAD.MOV.U32 R0, RZ, RZ, 0x1 ;  /* 0x00000001ff007424 */ /* 0x000fe200078e00ff */
[----:B------:R-:W-:Y:S01]  /*47a0*/  USHF.L.U32 UR6, UR9, 0x5, URZ ;  /* 0x0000000509067899 */ /* 0x000fe2000800063f */
[--C-:B------:R-:W-:Y:S01]  /*47b0*/  SHF.R.S32.HI R8, RZ, 0x5, R3.reuse ;  /* 0x00000005ff087819 */ /* 0x100fe20000011403 */
[----:B------:R-:W-:Y:S02]  /*47c0*/  USHF.L.U32 UR7, UR9, 0xa, URZ ;  /* 0x0000000a09077899 */ /* 0x000fe4000800063f */
[----:B------:R-:W-:Y:S01]  /*47d0*/  ULOP3.LUT UR9, UR9, 0xfffffffe, URZ, 0xc0, !UPT ;  /* 0xfffffffe09097892 */ /* 0x000fe2000f8ec03f */
[----:B------:R-:W-:Y:S01]  /*47e0*/  PRMT R3, R0, 0x7610, R3 ;  /* 0x0000761000037816 */ /* 0x000fe20000000003 */
[----:B------:R-:W-:Y:S01]  /*47f0*/  UISETP.GT.U32.AND UP0, UPT, UR8, 0xffff, UPT ;  /* 0x0000ffff0800788c */ /* 0x000fe2000bf04070 */
[----:B------:R-:W-:Y:S01]  /*4800*/  VIADD R0, R8, 0x1 ;  /* 0x0000000108007836 */ /* 0x000fe20000000000 */
[----:B------:R-:W-:-:S02]  /*4810*/  USHF.L.U32 UR14, UR11, UR9, URZ ;  /* 0x000000090b0e7299 */ /* 0x000fc4000800063f */
[----:B------:R-:W-:Y:S02]  /*4820*/  ULOP3.LUT UR9, UR9, 0x1, URZ, 0xfc, !UPT ;  /* 0x0000000109097892 */ /* 0x000fe4000f8efc3f */
[----:B------:R-:W-:Y:S02]  /*4830*/  USEL UR8, UR8, 0xffff, !UP0 ;  /* 0x0000ffff08087887 */ /* 0x000fe4000c000000 */
[----:B------:R-:W-:Y:S02]  /*4840*/  ULOP3.LUT UR13, UR7, 0x400, URZ, 0xc0, !UPT ;  /* 0x00000400070d7892 */ /* 0x000fe4000f8ec03f */
[----:B------:R-:W-:Y:S02]  /*4850*/  USHF.L.U32 UR9, UR11, UR9, URZ ;  /* 0x000000090b097299 */ /* 0x000fe4000800063f */
[----:B------:R-:W-:Y:S02]  /*4860*/  ULOP3.LUT UR8, UR8, 0xffff, URZ, 0xc0, !UPT ;  /* 0x0000ffff08087892 */ /* 0x000fe4000f8ec03f */
[----:B------:R-:W-:-:S02]  /*4870*/  ULEA UR27, UR26, 0x100, 0xb ;  /* 0x000001001a1b7891 */ /* 0x000fc4000f8e583f */
[----:B------:R-:W-:Y:S02]  /*4880*/  ULOP3.LUT UR6, UR6, 0x20, URZ, 0xc0, !UPT ;  /* 0x0000002006067892 */ /* 0x000fe4000f8ec03f */
[----:B------:R-:W-:Y:S02]  /*4890*/  ULOP3.LUT UR7, URZ, UR10, URZ, 0x33, !UPT ;  /* 0x0000000a3f077292 */ /* 0x000fe4000f8e333f */
[----:B------:R-:W-:Y:S02]  /*48a0*/  ULOP3.LUT UR13, UR13, 0x4100, URZ, 0xfc, !UPT ;  /* 0x000041000d0d7892 */ /* 0x000fe4000f8efc3f */
[----:B------:R-:W-:Y:S02]  /*48b0*/  ULOP3.LUT UR14, UR14, UR9, URZ, 0xfc, !UPT ;  /* 0x000000090e0e7292 */ /* 0x000fe4000f8efc3f */
[----:B------:R-:W-:-:S12]  /*48c0*/  USHF.L.U32 UR15, UR15, UR8, URZ ;  /* 0x000000080f0f7299 */ /* 0x000fd8000800063f */
.L_x_117:
[----:B------:R-:W-:-:S03]  /*48d0*/  UMOV UR8, 0xffffffff ;  /* 0xffffffff00087882 */ /* 0x000fc60000000000 */
[----:B------:R-:W-:Y:S05]  /*48e0*/  BRA.DIV UR8, `(.L_x_107) ;  /* 0x0000000e08a87947 */ /* 0x000fea000b800000 */
[----:B------:R-:W-:-:S13]  /*48f0*/  ELECT P6, URZ, PT ;  /* 0x00000000003f782f */ /* 0x000fda00038c0000 */
.L_x_128:
[----:B------:R-:W0:Y:S01]  /*4900*/  LDC R4, c[0x0][0x28c] ;  /* 0x0000a300ff047b82 */ /* 0x000e220000000800 */
[----:B------:R-:W-:Y:S01]  /*4910*/  BSSY B1, `(.L_x_108) ;  /* 0x0000039000017945 */ /* 0x000fe20003800000 */
[----:B0-----:R-:W-:-:S13]  /*4920*/  ISETP.LT.OR P6, PT, R4, 0x1, !P6 ;  /* 0x000000010400780c */ /* 0x001fda00077c1670 */
[----:B------:R-:W-:Y:S05]  /*4930*/  @P6 BRA `(.L_x_109) ;  /* 0x0000000000d86947 */ /* 0x000fea0003800000 */
[----:B------:R-:W-:Y:S01]  /*4940*/  LEA R13, R13, UR26, 0x1 ;  /* 0x0000001a0d0d7c11 */ /* 0x000fe2000f8e08ff */
[----:B------:R-:W-:Y:S01]  /*4950*/  IMAD.MOV.U32 R21, RZ, RZ, RZ ;  /* 0x000000ffff157224 */ /* 0x000fe200078e00ff */
[----:B------:R-:W-:Y:S01]  /*4960*/  LEA R19, R19, UR6, 0x6 ;  /* 0x0000000613137c11 */ /* 0x000fe2000f8e30ff */
[----:B------:R-:W-:Y:S02]  /*4970*/  IMAD.MOV.U32 R4, RZ, RZ, R0 ;  /* 0x000000ffff047224 */ /* 0x000fe400078e0000 */
[----:B------:R-:W-:Y:S02]  /*4980*/  IMAD.MOV.U32 R5, RZ, RZ, R10 ;  /* 0x000000ffff057224 */ /* 0x000fe400078e000a */
[----:B------:R-:W-:Y:S02]  /*4990*/  IMAD.MOV.U32 R7, RZ, RZ, R9 ;  /* 0x000000ffff077224 */ /* 0x000fe400078e0009 */
[----:B------:R-:W-:-:S07]  /*49a0*/  IMAD.SHL.U32 R15, R13, 0x40, RZ ;  /* 0x000000400d0f7824 */ /* 0x000fce00078e00ff */
.L_x_112:
[----:B------:R-:W0:Y:S01]  /*49b0*/  S2R R14, SR_CgaCtaId ;  /* 0x00000000000e7919 */ /* 0x000e220000008800 */
[----:B------:R-:W-:Y:S02]  /*49c0*/  MOV R13, 0x400 ;  /* 0x00000400000d7802 */ /* 0x000fe40000000f00 */
[----:B------:R-:W-:Y:S02]  /*49d0*/  ISETP.NE.AND P1, PT, R11, RZ, PT ;  /* 0x000000ff0b00720c */ /* 0x000fe40003f25270 */
[----:B0-----:R-:W-:Y:S02]  /*49e0*/  LEA R22, R14, R13, 0x18 ;  /* 0x0000000d0e167211 */ /* 0x001fe400078ec0ff */
[----:B------:R-:W-:-:S09]  /*49f0*/  SHF.L.U32 R13, R5, 0x1f, RZ ;  /* 0x0000001f050d7819 */ /* 0x000fd200000006ff */
[----:B------:R-:W0:Y:S01]  /*4a00*/  @!P1 LDC R14, c[0x0][0x500] ;  /* 0x00014000ff0e9b82 */ /* 0x000e220000000800 */
[----:B------:R-:W-:-:S04]  /*4a10*/  IMAD R20, R7, 0x8, R22 ;  /* 0x0000000807147824 */ /* 0x000fc800078e0216 */
[----:B------:R-:W1:Y:S02]  /*4a20*/  SYNCS.PHASECHK.TRANS64.TRYWAIT P0, [R20+URZ+0x20], R13 ;  /* 0x0000200d140075a7 */ /* 0x000e64000800017f */
[----:B-1----:R-:W-:Y:S05]  /*4a30*/  @!P0 BRA `(.L_x_110) ;  /* 0x0000000c00748947 */ /* 0x002fea0003800000 */
.L_x_129:
[----:B-1----:R-:W-:Y:S01]  /*4a40*/  PRMT R13, R12, 0x9910, RZ ;  /* 0x000099100c0d7816 */ /* 0x002fe200000000ff */
[----:B0-----:R0:W-:Y:S03]  /*4a50*/  @!P1 SYNCS.ARRIVE.TRANS64 RZ, [R20+URZ], R14 ;  /* 0x0000000e14ff99a7 */ /* 0x0011e6000800003f */
[----:B------:R-:W-:-:S13]  /*4a60*/  ISETP.NE.AND P0, PT, R13, 0x2, PT ;  /* 0x000000020d00780c */ /* 0x000fda0003f05270 */
[----:B0-----:R-:W-:Y:S05]  /*4a70*/  @P0 BRA `(.L_x_111) ;  /* 0x0000000000040947 */ /* 0x001fea0003800000 */
[----:B------:R-:W-:Y:S01]  /*4a80*/  BPT.TRAP 0x1 ;  /* 0x000000040000795c */ /* 0x000fe20000300000 */
.L_x_111:
[----:B------:R-:W-:Y:S01]  /*4a90*/  R2UR UR11, R7 ;  /* 0x00000000070b72ca */ /* 0x000fe200000e0000 */
[----:B------:R-:W-:Y:S01]  /*4aa0*/  VIADD R4, R4, 0xffffffff ;  /* 0xffffffff04047836 */ /* 0x000fe20000000000 */
[----:B------:R-:W-:Y:S01]  /*4ab0*/  R2UR UR21, R22 ;  /* 0x00000000161572ca */ /* 0x000fe200000e0000 */
[----:B------:R-:W-:Y:S01]  /*4ac0*/  UIADD3 UR16, UP0, UR24, 0xf0, URZ ;  /* 0x000000f018107890 */ /* 0x000fe2000ff1e03f */
[----:B------:R-:W-:Y:S01]  /*4ad0*/  R2UR UR22, R15 ;  /* 0x000000000f1672ca */ /* 0x000fe200000e0000 */
[----:B------:R-:W-:Y:S01]  /*4ae0*/  UIADD3 UR30, UP1, UR24, 0x1f0, URZ ;  /* 0x000001f0181e7890 */ /* 0x000fe2000ff3e03f */
[----:B------:R-:W-:Y:S01]  /*4af0*/  R2UR UR9, R20 ;  /* 0x00000000140972ca */ /* 0x000fe200000e0000 */
[----:B------:R-:W-:Y:S01]  /*4b00*/  UIADD3.X UR17, URZ, UR25, URZ, UP0, !UPT ;  /* 0x000000193f117290 */ /* 0x000fe200087fe43f */
[----:B------:R-:W-:Y:S01]  /*4b10*/  R2UR UR10, R21 ;  /* 0x00000000150a72ca */ /* 0x000fe200000e0000 */
[----:B------:R-:W-:Y:S01]  /*4b20*/  UPRMT UR20, URZ, 0x5410, UR15 ;  /* 0x000054103f147896 */ /* 0x000fe2000800000f */
[----:B------:R-:W-:Y:S01]  /*4b30*/  R2UR UR12, R6 ;  /* 0x00000000060c72ca */ /* 0x000fe200000e0000 */
[----:B------:R-:W-:Y:S01]  /*4b40*/  VIADD R7, R7, 0x1 ;  /* 0x0000000107077836 */ /* 0x000fe20000000000 */
[----:B------:R-:W-:Y:S01]  /*4b50*/  R2UR UR23, R19 ;  /* 0x00000000131772ca */ /* 0x000fe200000e0000 */
[----:B------:R-:W-:Y:S01]  /*4b60*/  ULEA UR8, UR11, UR27, 0xc ;  /* 0x0000001b0b087291 */ /* 0x000fe2000f8e603f */
[----:B------:R-:W-:Y:S01]  /*4b70*/  ISETP.GT.AND P1, PT, R4, 0x1, PT ;  /* 0x000000010400780c */ /* 0x000fe20003f24270 */
[----:B------:R-:W-:Y:S01]  /*4b80*/  ULEA UR11, UR11, UR13, 0xb ;  /* 0x0000000d0b0b7291 */ /* 0x000fe2000f8e583f */
[----:B------:R-:W-:Y:S01]  /*4b90*/  ISETP.NE.AND P0, PT, R7, 0x4, PT ;  /* 0x000000040700780c */ /* 0x000fe20003f05270 */
[----:B------:R-:W-:Y:S01]  /*4ba0*/  UIADD3 UR8, UR21, UR8, URZ ;  /* 0x0000000815087290 */ /* 0x000fe2000fffe03f */
[----:B------:R-:W-:Y:S01]  /*4bb0*/  VIADD R21, R21, 0x20 ;  /* 0x0000002015157836 */ /* 0x000fe20000000000 */
[----:B------:R-:W-:Y:S01]  /*4bc0*/  UIADD3 UR21, UR21, UR11, URZ ;  /* 0x0000000b15157290 */ /* 0x000fe2000fffe03f */
[----:B------:R-:W-:Y:S01]  /*4bd0*/  SEL R14, RZ, 0x1, P0 ;  /* 0x00000001ff0e7807 */ /* 0x000fe20000000000 */
[----:B------:R-:W-:Y:S01]  /*4be0*/  UPRMT UR28, URZ, 0x5410, UR14 ;  /* 0x000054103f1c7896 */ /* 0x000fe2000800000e */
[----:B------:R-:W-:Y:S01]  /*4bf0*/  SEL R7, R7, RZ, P0 ;  /* 0x000000ff07077207 */ /* 0x000fe20000000000 */
[----:B------:R-:W-:Y:S01]  /*4c00*/  UIADD3.X UR31, URZ, UR25, URZ, UP1, !UPT ;  /* 0x000000193f1f7290 */ /* 0x000fe20008ffe43f */
[----:B------:R-:W-:Y:S01]  /*4c10*/  LOP3.LUT R5, R5, R14, RZ, 0x3c, !PT ;  /* 0x0000000e05057212 */ /* 0x000fe200078e3cff */
[----:B------:R-:W-:Y:S01]  /*4c20*/  UMOV UR18, 0x0 ;  /* 0x0000000000127882 */ /* 0x000fe20000000000 */
[----:B------:R-:W-:Y:S01]  /*4c30*/  UMOV UR19, 0x10000000 ;  /* 0x1000000000137882 */ /* 0x000fe20000000000 */
[----:B------:R-:W-:-:S02]  /*4c40*/  UMOV UR11, UR22 ;  /* 0x00000016000b7c82 */ /* 0x000fc40008000000 */
[----:B------:R0:W-:Y:S02]  /*4c50*/  UTMALDG.3D.MULTICAST [UR8], [UR16], UR20, desc[UR18] ;  /* 0x00001208100073b4 */ /* 0x0001e40008011814 */
[----:B0-----:R-:W-:Y:S01]  /*4c60*/  UMOV UR8, UR21 ;  /* 0x0000001500087c82 */ /* 0x001fe20008000000 */
[----:B------:R-:W-:Y:S02]  /*4c70*/  UMOV UR11, UR23 ;  /* 0x00000017000b7c82 */ /* 0x000fe40008000000 */
[----:B------:R0:W-:Y:S02]  /*4c80*/  UTMALDG.3D.MULTICAST [UR8], [UR30], UR28, desc[UR18] ;  /* 0x000012081e0073b4 */ /* 0x0001e4000801181c */
[----:B0-----:R-:W-:Y:S05]  /*4c90*/  @P1 BRA `(.L_x_112) ;  /* 0xfffffffc00441947 */ /* 0x001fea000383ffff */
.L_x_109:
[----:B------:R-:W-:Y:S05]  /*4ca0*/  BSYNC B1 ;  /* 0x0000000000017941 */ /* 0x000fea0003800000 */
.L_x_108:
[----:B------:R-:W-:Y:S01]  /*4cb0*/  LOP3.LUT P1, RZ, R3, 0xff, RZ, 0xc0, !PT ;  /* 0x000000ff03ff7812 */ /* 0x000fe2000782c0ff */
[----:B------:R-:W-:Y:S01]  /*4cc0*/  IMAD.IADD R9, R8, 0x1, R9 ;  /* 0x0000000108097824 */ /* 0x000fe200078e0209 */
[----:B------:R-:W-:Y:S01]  /*4cd0*/  IADD3 R16, P2, R16, UR36, RZ ;  /* 0x0000002410107c10 */ /* 0x000fe2000ff5e0ff */
[----:B------:R-:W-:Y:S01]  /*4ce0*/  ULDC.64 UR8, c[0x0][0x650] ;  /* 0x0001940000087ab9 */ /* 0x000fe20000000a00 */
[----:B------:R-:W-:Y:S01]  /*4cf0*/  BSSY B1, `(.L_x_113) ;  /* 0x000006c000017945 */ /* 0x000fe20003800000 */
[----:B------:R-:W-:Y:S01]  /*4d00*/  IMAD.MOV.U32 R13, RZ, RZ, -0x1 ;  /* 0xffffffffff0d7424 */ /* 0x000fe200078e00ff */
[----:B------:R-:W-:Y:S01]  /*4d10*/  SHF.R.U32.HI R3, RZ, 0x2, R9 ;  /* 0x00000002ff037819 */ /* 0x000fe20000011609 */
[----:B------:R-:W-:Y:S01]  /*4d20*/  IMAD.MOV.U32 R19, RZ, RZ, -0x1 ;  /* 0xffffffffff137424 */ /* 0x000fe200078e00ff */
[----:B------:R-:W-:Y:S01]  /*4d30*/  ISETP.GT.U32.AND P0, PT, R9, 0x3, PT ;  /* 0x000000030900780c */ /* 0x000fe20003f04070 */
[----:B------:R-:W-:Y:S01]  /*4d40*/  IMAD.MOV.U32 R6, RZ, RZ, -0x1 ;  /* 0xffffffffff067424 */ /* 0x000fe200078e00ff */
[----:B------:R-:W-:-:S02]  /*4d50*/  LOP3.LUT R3, R3, 0x1, RZ, 0xc0, !PT ;  /* 0x0000000103037812 */ /* 0x000fc400078ec0ff */
[----:B------:R-:W-:Y:S01]  /*4d60*/  ISETP.LT.U32.AND P0, PT, R8, 0x4, P0 ;  /* 0x000000040800780c */ /* 0x000fe20000701070 */
[----:B------:R-:W0:Y:S01]  /*4d70*/  @P1 S2R R5, SR_CgaCtaId ;  /* 0x0000000000051919 */ /* 0x000e220000008800 */
[----:B------:R-:W-:Y:S02]  /*4d80*/  @P1 MOV R4, 0x400 ;  /* 0x0000040000041802 */ /* 0x000fe40000000f00 */
[----:B------:R-:W-:Y:S02]  /*4d90*/  IADD3.X R17, R17, UR42, RZ, P2, !PT ;  /* 0x0000002a11117c10 */ /* 0x000fe400097fe4ff */
[----:B------:R-:W-:Y:S02]  /*4da0*/  ISETP.GE.U32.AND P2, PT, R16, UR8, PT ;  /* 0x0000000810007c0c */ /* 0x000fe4000bf46070 */
[----:B------:R-:W-:Y:S02]  /*4db0*/  LOP3.LUT R9, R9, 0x3, RZ, 0xc0, !PT ;  /* 0x0000000309097812 */ /* 0x000fe400078ec0ff */
[----:B0-----:R-:W-:-:S04]  /*4dc0*/  @P1 LEA R4, R5, R4, 0x18 ;  /* 0x0000000405041211 */ /* 0x001fc800078ec0ff */
[----:B------:R0:W-:Y:S01]  /*4dd0*/  @P1 SYNCS.ARRIVE.TRANS64.A1T0 RZ, [R4+URZ+0x58], RZ ;  /* 0x000058ff04ff19a7 */ /* 0x0001e2000810003f */
[----:B------:R-:W-:Y:S02]  /*4de0*/  ISETP.NE.U32.AND P1, PT, R3, 0x1, PT ;  /* 0x000000010300780c */ /* 0x000fe40003f25070 */
[----:B------:R-:W-:Y:S02]  /*4df0*/  SEL R3, RZ, 0x1, !P0 ;  /* 0x00000001ff037807 */ /* 0x000fe40004000000 */
[----:B------:R-:W-:Y:S02]  /*4e00*/  ISETP.GE.U32.AND.EX P0, PT, R17, UR9, PT, P2 ;  /* 0x0000000911007c0c */ /* 0x000fe4000bf06120 */
[----:B------:R-:W-:-:S04]  /*4e10*/  ISETP.GT.U32.AND P1, PT, R8, 0x3, !P1 ;  /* 0x000000030800780c */ /* 0x000fc80004f24070 */
[----:B0-----:R-:W-:-:S04]  /*4e20*/  SEL R4, RZ, 0x1, !P1 ;  /* 0x00000001ff047807 */ /* 0x001fc80004800000 */
[--C-:B------:R-:W-:Y:S02]  /*4e30*/  LOP3.LUT R10, R4, R10, R3.reuse, 0x96, !PT ;  /* 0x0000000a040a7212 */ /* 0x100fe400078e9603 */
[----:B------:R-:W-:Y:S02]  /*4e40*/  PRMT R4, RZ, 0x7610, R4 ;  /* 0x00007610ff047816 */ /* 0x000fe40000000004 */
[----:B------:R-:W-:Y:S01]  /*4e50*/  PRMT R3, RZ, 0x7610, R3 ;  /* 0x00007610ff037816 */ /* 0x000fe20000000003 */
[----:B------:R-:W-:Y:S06]  /*4e60*/  @P0 BRA `(.L_x_114) ;  /* 0x0000000400500947 */ /* 0x000fec0003800000 */
[----:B------:R-:W0:Y:S01]  /*4e70*/  S2R R15, SR_CTAID.X ;  /* 0x00000000000f7919 */ /* 0x000e220000002500 */
[----:B------:R-:W-:Y:S01]  /*4e80*/  ULDC.64 UR8, c[0x0][0x628] ;  /* 0x00018a0000087ab9 */ /* 0x000fe20000000a00 */
[----:B------:R-:W1:Y:S01]  /*4e90*/  LDC R20, c[0x0][0x144] ;  /* 0x00005100ff147b82 */ /* 0x000e620000000800 */
[----:B------:R-:W-:Y:S01]  /*4ea0*/  ISETP.NE.U32.AND P0, PT, RZ, UR8, PT ;  /* 0x00000008ff007c0c */ /* 0x000fe2000bf05070 */
[----:B------:R-:W2:Y:S01]  /*4eb0*/  S2R R13, SR_CTAID.Y ;  /* 0x00000000000d7919 */ /* 0x000ea20000002600 */
[----:B------:R-:W-:Y:S01]  /*4ec0*/  ULDC UR10, c[0x0][0x150] ;  /* 0x00005400000a7ab9 */ /* 0x000fe20000000800 */
[----:B------:R-:W-:Y:S01]  /*4ed0*/  ULDC UR11, c[0x0][0x630] ;  /* 0x00018c00000b7ab9 */ /* 0x000fe20000000800 */
[----:B------:R-:W-:Y:S01]  /*4ee0*/  ISETP.NE.AND.EX P0, PT, RZ, UR9, PT, P0 ;  /* 0x00000009ff007c0c */ /* 0x000fe2000bf05300 */
[----:B------:R-:W-:Y:S01]  /*4ef0*/  IMAD.MOV.U32 R4, RZ, RZ, R16 ;  /* 0x000000ffff047224 */ /* 0x000fe200078e0010 */
[----:B0-----:R-:W-:-:S05]  /*4f00*/  I2FP.F32.U32 R5, R15 ;  /* 0x0000000f00057245 */ /* 0x001fca0000201000 */
[----:B------:R-:W-:Y:S01]  /*4f10*/  FMUL R21, R5, UR10 ;  /* 0x0000000a05157c20 */ /* 0x000fe20008400000 */
[----:B------:R-:W-:-:S05]  /*4f20*/  IMAD.MOV.U32 R5, RZ, RZ, R17 ;  /* 0x000000ffff057224 */ /* 0x000fca00078e0011 */
[----:B--2---:R-:W-:Y:S05]  /*4f30*/  @!P0 BRA `(.L_x_115) ;  /* 0x0000000000288947 */ /* 0x004fea0003800000 */
[----:B------:R-:W-:Y:S02]  /*4f40*/  ULDC UR10, c[0x0][0x634] ;  /* 0x00018d00000a7ab9 */ /* 0x000fe40000000800 */
[----:B------:R-:W-:-:S05]  /*4f50*/  IADD3 R5, P0, R16, UR10, RZ ;  /* 0x0000000a10057c10 */ /* 0x000fca000ff1e0ff */
[----:B------:R-:W-:-:S04]  /*4f60*/  IMAD.X R19, RZ, RZ, R17, P0 ;  /* 0x000000ffff137224 */ /* 0x000fc800000e0611 */
[----:B------:R-:W-:-:S04]  /*4f70*/  IMAD.WIDE.U32 R6, R19, UR8, RZ ;  /* 0x0000000813067c25 */ /* 0x000fc8000f8e00ff */
[----:B------:R-:W-:-:S04]  /*4f80*/  IMAD.WIDE.U32 R6, P0, R5, UR9, R6 ;  /* 0x0000000905067c25 */ /* 0x000fc8000f800006 */
[----:B------:R-:W-:-:S04]  /*4f90*/  IMAD.WIDE.U32 R4, R5, UR8, RZ ;  /* 0x0000000805047c25 */ /* 0x000fc8000f8e00ff */
[----:B------:R-:W-:Y:S01]  /*4fa0*/  IMAD.MOV.U32 R4, RZ, RZ, R7 ;  /* 0x000000ffff047224 */ /* 0x000fe200078e0007 */
[----:B------:R-:W-:Y:S01]  /*4fb0*/  IADD3 RZ, P1, R5, R6, RZ ;  /* 0x0000000605ff7210 */ /* 0x000fe20007f3e0ff */
[----:B------:R-:W-:-:S04]  /*4fc0*/  IMAD.X R5, RZ, RZ, RZ, P0 ;  /* 0x000000ffff057224 */ /* 0x000fc800000e06ff */
[----:B------:R-:W-:-:S08]  /*4fd0*/  IMAD.WIDE.U32.X R4, R19, UR9, R4, P1 ;  /* 0x0000000913047c25 */ /* 0x000fd000088e0404 */
.L_x_115:
[--C-:B------:R-:W-:Y:S01]  /*4fe0*/  SHF.R.U64 R14, R4, UR11, R5.reuse ;  /* 0x0000000b040e7c19 */ /* 0x100fe20008001205 */
[----:B------:R-:W0:Y:S01]  /*4ff0*/  F2I.U32.TRUNC.NTZ R21, R21 ;  /* 0x0000001500157305 */ /* 0x000e22000020f000 */
[----:B------:R-:W-:Y:S01]  /*5000*/  SHF.R.U32.HI R4, RZ, UR11, R5 ;  /* 0x0000000bff047c19 */ /* 0x000fe20008011605 */
[----:B------:R-:W-:Y:S01]  /*5010*/  ULDC.64 UR8, c[0x0][0x620] ;  /* 0x0001880000087ab9 */ /* 0x000fe20000000a00 */
[----:B------:R-:W-:Y:S01]  /*5020*/  IADD3 R7, P0, RZ, -R14, RZ ;  /* 0x8000000eff077210 */ /* 0x000fe20007f1e0ff */
[----:B------:R-:W-:Y:S01]  /*5030*/  ULDC.64 UR10, c[0x0][0x640] ;  /* 0x00019000000a7ab9 */ /* 0x000fe20000000a00 */
[----:B------:R-:W2:Y:S03]  /*5040*/  LDC R22, c[0x0][0x148] ;  /* 0x00005200ff167b82 */ /* 0x000ea60000000800 */
[----:B------:R-:W-:Y:S01]  /*5050*/  IMAD.X R4, RZ, RZ, ~R4, P0 ;  /* 0x000000ffff047224 */ /* 0x000fe200000e0e04 */
[----:B------:R-:W-:-:S03]  /*5060*/  ISETP.NE.U32.AND P0, PT, RZ, UR10, PT ;  /* 0x0000000aff007c0c */ /* 0x000fc6000bf05070 */
[----:B------:R-:W-:Y:S01]  /*5070*/  IMAD R6, R4, UR8, RZ ;  /* 0x0000000804067c24 */ /* 0x000fe2000f8e02ff */
[----:B------:R-:W-:Y:S01]  /*5080*/  ISETP.NE.AND.EX P0, PT, RZ, UR11, PT, P0 ;  /* 0x0000000bff007c0c */ /* 0x000fe2000bf05300 */
[----:B------:R-:W-:Y:S01]  /*5090*/  IMAD.WIDE.U32 R4, R7, UR8, R16 ;  /* 0x0000000807047c25 */ /* 0x000fe2000f8e0010 */
[----:B------:R-:W-:-:S03]  /*50a0*/  ULDC UR8, c[0x0][0x618] ;  /* 0x0001860000087ab9 */ /* 0x000fc60000000800 */
[----:B------:R-:W-:Y:S01]  /*50b0*/  IMAD R7, R7, UR9, R6 ;  /* 0x0000000907077c24 */ /* 0x000fe2000f8e0206 */
[----:B------:R-:W-:Y:S01]  /*50c0*/  ULDC UR9, c[0x0][0x154] ;  /* 0x0000550000097ab9 */ /* 0x000fe20000000800 */
[----:B0-----:R-:W-:Y:S02]  /*50d0*/  IMAD.MOV R6, RZ, RZ, -R21 ;  /* 0x000000ffff067224 */ /* 0x001fe400078e0a15 */
[----:B------:R-:W-:Y:S02]  /*50e0*/  IMAD.IADD R5, R5, 0x1, R7 ;  /* 0x0000000105057824 */ /* 0x000fe400078e0207 */
[----:B-1----:R-:W-:Y:S01]  /*50f0*/  IMAD R15, R20, R6, R15 ;  /* 0x00000006140f7224 */ /* 0x002fe200078e020f */
[----:B------:R-:W-:Y:S02]  /*5100*/  I2FP.F32.U32 R6, R13 ;  /* 0x0000000d00067245 */ /* 0x000fe40000201000 */
[--C-:B------:R-:W-:Y:S02]  /*5110*/  SHF.R.U64 R19, R4, UR8, R5.reuse ;  /* 0x0000000804137c19 */ /* 0x100fe40008001205 */
[----:B------:R-:W-:Y:S01]  /*5120*/  SHF.R.U32.HI R4, RZ, UR8, R5 ;  /* 0x00000008ff047c19 */ /* 0x000fe20008011605 */
[----:B------:R-:W-:Y:S01]  /*5130*/  FMUL R6, R6, UR9 ;  /* 0x0000000906067c20 */ /* 0x000fe20008400000 */
[----:B------:R-:W-:-:S02]  /*5140*/  ULDC UR8, c[0x0][0x608] ;  /* 0x0001820000087ab9 */ /* 0x000fc40000000800 */
[--C-:B------:R-:W-:Y:S01]  /*5150*/  SHF.R.U64 R21, R19, UR8, R4.reuse ;  /* 0x0000000813157c19 */ /* 0x100fe20008001204 */
[----:B------:R0:W1:Y:S01]  /*5160*/  F2I.U32.TRUNC.NTZ R24, R6 ;  /* 0x0000000600187305 */ /* 0x000062000020f000 */
[----:B------:R-:W-:Y:S01]  /*5170*/  SHF.R.U32.HI R4, RZ, UR8, R4 ;  /* 0x00000008ff047c19 */ /* 0x000fe20008011604 */
[----:B------:R-:W-:-:S03]  /*5180*/  ULDC UR8, c[0x0][0x658] ;  /* 0x0001960000087ab9 */ /* 0x000fc60000000800 */
[--C-:B------:R-:W-:Y:S02]  /*5190*/  SHF.R.U64 R20, R21, UR8, R4.reuse ;  /* 0x0000000815147c19 */ /* 0x100fe40008001204 */
[----:B------:R-:W-:-:S03]  /*51a0*/  SHF.R.U32.HI R23, RZ, UR8, R4 ;  /* 0x00000008ff177c19 */ /* 0x000fc60008011604 */
[----:B------:R-:W-:Y:S02]  /*51b0*/  IMAD.MOV.U32 R4, RZ, RZ, R20 ;  /* 0x000000ffff047224 */ /* 0x000fe400078e0014 */
[----:B------:R-:W-:Y:S01]  /*51c0*/  IMAD.MOV.U32 R5, RZ, RZ, R23 ;  /* 0x000000ffff057224 */ /* 0x000fe200078e0017 */
[----:B0-----:R-:W-:Y:S06]  /*51d0*/  @!P0 BRA `(.L_x_116) ;  /* 0x0000000000288947 */ /* 0x001fec0003800000 */
        /* <DEDUP_REMOVED lines=10> */
.L_x_116:
[----:B------:R-:W-:Y:S01]  /*5280*/  ISETP.NE.AND P0, PT, R2, 0x1, PT ;  /* 0x000000010200780c */ /* 0x000fe20003f05270 */
[----:B------:R-:W-:Y:S01]  /*5290*/  ULDC UR8, c[0x0][0x648] ;  /* 0x0001920000087ab9 */ /* 0x000fe20000000800 */
[----:B------:R-:W-:Y:S01]  /*52a0*/  LOP3.LUT R21, R21, UR7, RZ, 0xc0, !PT ;  /* 0x0000000715157c12 */ /* 0x000fe2000f8ec0ff */
[----:B-1----:R-:W-:Y:S01]  /*52b0*/  IMAD.MOV R24, RZ, RZ, -R24 ;  /* 0x000000ffff187224 */ /* 0x002fe200078e0a18 */
[----:B------:R-:W-:Y:S01]  /*52c0*/  SHF.R.U64 R4, R4, UR8, R5 ;  /* 0x0000000804047c19 */ /* 0x000fe20008001205 */
[----:B------:R-:W-:Y:S01]  /*52d0*/  ULDC UR8, c[0x0][0x638] ;  /* 0x00018e0000087ab9 */ /* 0x000fe20000000800 */
[----:B------:R-:W-:Y:S01]  /*52e0*/  LOP3.LUT R19, R19, UR4, RZ, 0xc0, !PT ;  /* 0x0000000413137c12 */ /* 0x000fe2000f8ec0ff */
[----:B------:R-:W-:Y:S01]  /*52f0*/  ULDC UR9, c[0x0][0x610] ;  /* 0x0001840000097ab9 */ /* 0x000fe20000000800 */
[----:B------:R-:W-:Y:S02]  /*5300*/  IMAD.MOV.U32 R6, RZ, RZ, R14 ;  /* 0x000000ffff067224 */ /* 0x000fe400078e000e */
[----:B------:R-:W-:-:S02]  /*5310*/  IMAD.MOV R5, RZ, RZ, -R4 ;  /* 0x000000ffff057224 */ /* 0x000fc400078e0a04 */
[----:B------:R-:W-:Y:S02]  /*5320*/  IMAD R4, R4, UR5, R21 ;  /* 0x0000000504047c24 */ /* 0x000fe4000f8e0215 */
[----:B--2---:R-:W-:Y:S02]  /*5330*/  @P0 IMAD R15, R22, R24, R13 ;  /* 0x00000018160f0224 */ /* 0x004fe400078e020d */
[----:B------:R-:W-:Y:S01]  /*5340*/  IMAD R20, R5, UR8, R20 ;  /* 0x0000000805147c24 */ /* 0x000fe2000f8e0214 */
[----:B------:R-:W-:Y:S01]  /*5350*/  ULDC UR8, c[0x0][0x600] ;  /* 0x0001800000087ab9 */ /* 0x000fe20000000800 */
[----:B------:R-:W-:Y:S02]  /*5360*/  IMAD R15, R4, UR9, R15 ;  /* 0x00000009040f7c24 */ /* 0x000fe4000f8e020f */
[----:B------:R-:W-:Y:S02]  /*5370*/  IMAD R20, R20, UR8, R19 ;  /* 0x0000000814147c24 */ /* 0x000fe4000f8e0213 */
[----:B------:R-:W-:-:S03]  /*5380*/  IMAD.MOV.U32 R4, RZ, RZ, 0x1 ;  /* 0x00000001ff047424 */ /* 0x000fc600078e00ff */
[----:B------:R-:W-:Y:S02]  /*5390*/  SEL R19, R20, R15, !P0 ;  /* 0x0000000f14137207 */ /* 0x000fe40004000000 */
[----:B------:R-:W-:-:S07]  /*53a0*/  SEL R13, R15, R20, !P0 ;  /* 0x000000140f0d7207 */ /* 0x000fce0004000000 */
.L_x_114:
[----:B------:R-:W-:Y:S05]  /*53b0*/  BSYNC B1 ;  /* 0x0000000000017941 */ /* 0x000fea0003800000 */
.L_x_113:
[----:B------:R-:W-:-:S13]  /*53c0*/  LOP3.LUT P0, RZ, R4, 0xff, RZ, 0xc0, !PT ;  /* 0x000000ff04ff7812 */ /* 0x000fda000780c0ff */
[----:B------:R-:W-:Y:S05]  /*53d0*/  @P0 BRA `(.L_x_117) ;  /* 0xfffffff4003c0947 */ /* 0x000fea000383ffff */
[----:B------:R-:W-:Y:S05]  /*53e0*/  BSYNC B0 ;  /* 0x0000000000007941 */ /* 0x000fea0003800000 */
.L_x_106:
[----:B------:R-:W-:-:S03]  /*53f0*/  UMOV UR8, 0xffffffff ;  /* 0xffffffff00087882 */ /* 0x000fc60000000000 */
[----:B------:R-:W-:Y:S05]  /*5400*/  BRA.DIV UR8, `(.L_x_118) ;  /* 0x0000000608147947 */ /* 0x000fea000b800000 */
[----:B------:R-:W-:-:S13]  /*5410*/  ELECT P6, URZ, PT ;  /* 0x00000000003f782f */ /* 0x000fda00038c0000 */
.L_x_132:
[----:B------:R-:W-:Y:S04]  /*5420*/  BSSY B0, `(.L_x_119) ;  /* 0x000002b000007945 */ /* 0x000fe80003800000 */
[----:B------:R-:W-:Y:S05]  /*5430*/  @!P6 BRA `(.L_x_120) ;  /* 0x0000000000a4e947 */ /* 0x000fea0003800000 */
[----:B------:R-:W-:-:S04]  /*5440*/  LOP3.LUT R18, R18, 0x2, RZ, 0xfc, !PT ;  /* 0x0000000212127812 */ /* 0x000fc800078efcff */
[----:B------:R-:W-:-:S13]  /*5450*/  ISETP.NE.AND P0, PT, R18, 0x3, PT ;  /* 0x000000031200780c */ /* 0x000fda0003f05270 */
[----:B------:R-:W-:Y:S05]  /*5460*/  @!P0 BRA `(.L_x_121) ;  /* 0x0000000000048947 */ /* 0x000fea0003800000 */
[----:B------:R-:W-:Y:S01]  /*5470*/  BPT.TRAP 0x1 ;  /* 0x000000040000795c */ /* 0x000fe20000300000 */
.L_x_121:
[----:B------:R-:W0:Y:S01]  /*5480*/  S2R R3, SR_CgaCtaId ;  /* 0x0000000000037919 */ /* 0x000e220000008800 */
[----:B------:R-:W-:Y:S02]  /*5490*/  MOV R0, 0x400 ;  /* 0x0000040000007802 */ /* 0x000fe40000000f00 */
[----:B------:R-:W-:Y:S02]  /*54a0*/  SHF.L.U32 R2, R10, 0x1f, RZ ;  /* 0x0000001f0a027819 */ /* 0x000fe400000006ff */
[----:B0-----:R-:W-:-:S05]  /*54b0*/  LEA R0, R3, R0, 0x18 ;  /* 0x0000000003007211 */ /* 0x001fca00078ec0ff */
[----:B------:R-:W-:-:S04]  /*54c0*/  VIADD R0, R0, 0x20 ;  /* 0x0000002000007836 */ /* 0x000fc80000000000 */
[C---:B------:R-:W-:Y:S02]  /*54d0*/  IMAD R5, R9.reuse, 0x8, R0 ;  /* 0x0000000809057824 */ /* 0x040fe400078e0200 */
[----:B------:R-:W-:Y:S02]  /*54e0*/  VIADD R9, R9, 0x1 ;  /* 0x0000000109097836 */ /* 0x000fe40000000000 */
[----:B------:R-:W0:Y:S03]  /*54f0*/  SYNCS.PHASECHK.TRANS64.TRYWAIT P0, [R5+URZ], R2 ;  /* 0x00000002050075a7 */ /* 0x000e26000800017f */
[----:B------:R-:W-:-:S04]  /*5500*/  ISETP.NE.AND P1, PT, R9, 0x4, PT ;  /* 0x000000040900780c */ /* 0x000fc80003f25270 */
[----:B------:R-:W-:Y:S02]  /*5510*/  SEL R3, RZ, 0x1, P1 ;  /* 0x00000001ff037807 */ /* 0x000fe40000800000 */
[----:B------:R-:W-:Y:S02]  /*5520*/  SEL R9, R9, RZ, P1 ;  /* 0x000000ff09097207 */ /* 0x000fe40000800000 */
[----:B------:R-:W-:-:S03]  /*5530*/  LOP3.LUT R10, R10, R3, RZ, 0x3c, !PT ;  /* 0x000000030a0a7212 */ /* 0x000fc600078e3cff */
[----:B------:R-:W-:Y:S01]  /*5540*/  IMAD R7, R9, 0x8, R0 ;  /* 0x0000000809077824 */ /* 0x000fe200078e0200 */
[----:B------:R-:W-:Y:S01]  /*5550*/  SHF.L.U32 R4, R10, 0x1f, RZ ;  /* 0x0000001f0a047819 */ /* 0x000fe200000006ff */
[----:B0-----:R-:W-:Y:S06]  /*5560*/  @!P0 BRA `(.L_x_122) ;  /* 0x0000000000dc8947 */ /* 0x001fec0003800000 */
.L_x_133:
[----:B------:R-:W1:Y:S01]  /*5570*/  SYNCS.PHASECHK.TRANS64.TRYWAIT P0, [R7+URZ], R4 ;  /* 0x00000004070075a7 */ /* 0x000e62000800017f */
[----:B0-----:R-:W-:-:S05]  /*5580*/  VIADD R2, R9, 0x1 ;  /* 0x0000000109027836 */ /* 0x001fca0000000000 */
[----:B------:R-:W-:-:S04]  /*5590*/  ISETP.NE.AND P1, PT, R2, 0x4, PT ;  /* 0x000000040200780c */ /* 0x000fc80003f25270 */
[----:B------:R-:W-:Y:S02]  /*55a0*/  SEL R3, RZ, 0x1, P1 ;  /* 0x00000001ff037807 */ /* 0x000fe40000800000 */
[----:B------:R-:W-:Y:S02]  /*55b0*/  SEL R9, R2, RZ, P1 ;  /* 0x000000ff02097207 */ /* 0x000fe40000800000 */
[----:B------:R-:W-:-:S03]  /*55c0*/  LOP3.LUT R11, R10, R3, RZ, 0x3c, !PT ;  /* 0x000000030a0b7212 */ /* 0x000fc600078e3cff */
[----:B------:R-:W-:Y:S01]  /*55d0*/  IMAD R6, R9, 0x8, R0 ;  /* 0x0000000809067824 */ /* 0x000fe200078e0200 */
[----:B------:R-:W-:Y:S01]  /*55e0*/  SHF.L.U32 R5, R11, 0x1f, RZ ;  /* 0x0000001f0b057819 */ /* 0x000fe200000006ff */
[----:B-1----:R-:W-:Y:S06]  /*55f0*/  @!P0 BRA `(.L_x_123) ;  /* 0x0000000000cc8947 */ /* 0x002fec0003800000 */
.L_x_134:
[----:B------:R-:W1:Y:S01]  /*5600*/  SYNCS.PHASECHK.TRANS64.TRYWAIT P0, [R6+URZ], R5 ;  /* 0x00000005060075a7 */ /* 0x000e62000800017f */
[----:B------:R-:W-:-:S05]  /*5610*/  VIADD R2, R9, 0x1 ;  /* 0x0000000109027836 */ /* 0x000fca0000000000 */
[----:B------:R-:W-:-:S04]  /*5620*/  ISETP.NE.AND P1, PT, R2, 0x4, PT ;  /* 0x000000040200780c */ /* 0x000fc80003f25270 */
[----:B0-----:R-:W-:Y:S02]  /*5630*/  SEL R4, RZ, 0x1, P1 ;  /* 0x00000001ff047807 */ /* 0x001fe40000800000 */
[----:B------:R-:W-:Y:S02]  /*5640*/  SEL R3, R2, RZ, P1 ;  /* 0x000000ff02037207 */ /* 0x000fe40000800000 */
[----:B------:R-:W-:Y:S01]  /*5650*/  LOP3.LUT R4, R11, R4, RZ, 0x3c, !PT ;  /* 0x000000040b047212 */ /* 0x000fe200078e3cff */
[----:B-1----:R-:W-:Y:S06]  /*5660*/  @!P0 BRA `(.L_x_124) ;  /* 0x0000000000c48947 */ /* 0x002fec0003800000 */
.L_x_135:
[----:B------:R-:W-:Y:S01]  /*5670*/  IMAD R3, R3, 0x8, R0 ;  /* 0x0000000803037824 */ /* 0x000fe200078e0200 */
[----:B------:R-:W-:-:S07]  /*5680*/  SHF.L.U32 R0, R4, 0x1f, RZ ;  /* 0x0000001f04007819 */ /* 0x000fce00000006ff */
.L_x_125:
[----:B-1----:R1:W2:Y:S02]  /*5690*/  SYNCS.PHASECHK.TRANS64.TRYWAIT P0, [R3+URZ], R0 ;  /* 0x00000000030075a7 */ /* 0x0022a4000800017f */
[----:B--2---:R-:W-:Y:S05]  /*56a0*/  @!P0 NANOSLEEP.SYNCS 0x989680 ;  /* 0x009896800000895d */ /* 0x004fea0003900000 */
[----:B------:R-:W2:Y:S02]  /*56b0*/  @!P0 SYNCS.PHASECHK.TRANS64 P0, [R3+URZ], R0 ;  /* 0x00000000030085a7 */ /* 0x000ea4000800007f */
[----:B--2---:R-:W-:Y:S05]  /*56c0*/  @!P0 BRA `(.L_x_125) ;  /* 0xfffffffc00f08947 */ /* 0x004fea000383ffff */
.L_x_120:
[----:B------:R-:W-:Y:S05]  /*56d0*/  BSYNC B0 ;  /* 0x0000000000007941 */ /* 0x000fea0003800000 */
.L_x_119:
[----:B------:R-:W-:Y:S05]  /*56e0*/  EXIT ;  /* 0x000000000000794d */ /* 0x000fea0003800000 */
.L_x_21:
[----:B-1----:R1:W2:Y:S02]  /*56f0*/  SYNCS.PHASECHK.TRANS64.TRYWAIT P1, [R3+URZ], R0 ;  /* 0x00000000030075a7 */ /* 0x0022a4000802017f */
[----:B--2---:R-:W-:Y:S05]  /*5700*/  @!P1 NANOSLEEP.SYNCS 0x989680 ;  /* 0x009896800000995d */ /* 0x004fea0003900000 */
[----:B------:R-:W2:Y:S02]  /*5710*/  @!P1 SYNCS.PHASECHK.TRANS64 P1, [R3+URZ], R0 ;  /* 0x00000000030095a7 */ /* 0x000ea4000802007f */
[----:B--2---:R-:W-:Y:S05]  /*5720*/  @!P1 BRA `(.L_x_21) ;  /* 0xfffffffc00f09947 */ /* 0x004fea000383ffff */
[----:B------:R-:W-:Y:S05]  /*5730*/  BRA `(.L_x_20) ;  /* 0xffffffc000087947 */ /* 0x000fea000383ffff */
.L_x_26:
[----:B-1----:R1:W2:Y:S02]  /*5740*/  SYNCS.PHASECHK.TRANS64.TRYWAIT P1, [R5+URZ], R4 ;  /* 0x00000004050075a7 */ /* 0x0022a4000802017f */
[----:B--2---:R-:W-:Y:S05]  /*5750*/  @!P1 NANOSLEEP.SYNCS 0x989680 ;  /* 0x009896800000995d */ /* 0x004fea0003900000 */
[----:B------:R-:W2:Y:S02]  /*5760*/  @!P1 SYNCS.PHASECHK.TRANS64 P1, [R5+URZ], R4 ;  /* 0x00000004050095a7 */ /* 0x000ea4000802007f */
[----:B--2---:R-:W-:Y:S05]  /*5770*/  @!P1 BRA `(.L_x_26) ;  /* 0xfffffffc00f09947 */ /* 0x004fea000383ffff */
[----:B------:R-:W-:Y:S05]  /*5780*/  BRA `(.L_x_25) ;  /* 0xffffffc000887947 */ /* 0x000fea000383ffff */
.L_x_107:
[----:B------:R-:W-:Y:S01]  /*5790*/  BSSY B1, `(.L_x_126) ;  /* 0x0000006000017945 */ /* 0x000fe20003800000 */
[----:B------:R-:W-:-:S07]  /*57a0*/  IMAD.MOV.U32 R15, RZ, RZ, -0x1 ;  /* 0xffffffffff0f7424 */ /* 0x000fce00078e00ff */
[----:B------:R-:W-:Y:S05]  /*57b0*/  WARPSYNC.COLLECTIVE R15, `(.L_x_127) ;  /* 0x000000000f0c7348 */ /* 0x000fea0003c00000 */
[----:B------:R-:W-:Y:S02]  /*57c0*/  ELECT P6, UR62, PT ;  /* 0x00000000003e782f */ /* 0x000fe400038c0000 */
[----:B------:R-:W-:Y:S01]  /*57d0*/  MOV R14, UR62 ;  /* 0x0000003e000e7c02 */ /* 0x000fe20008000f00 */
[----:B------:R-:W-:Y:S10]  /*57e0*/  ENDCOLLECTIVE ;  /* 0x000000000000791b */ /* 0x000ff40003800000 */
.L_x_127:
[----:B------:R-:W-:Y:S05]  /*57f0*/  BSYNC B1 ;  /* 0x0000000000017941 */ /* 0x000fea0003800000 */
.L_x_126:
[----:B------:R-:W-:Y:S05]  /*5800*/  BRA `(.L_x_128) ;  /* 0xfffffff0003c7947 */ /* 0x000fea000383ffff */
.L_x_110:
[----:B-1----:R1:W2:Y:S02]  /*5810*/  SYNCS.PHASECHK.TRANS64.TRYWAIT P0, [R20+URZ+0x20], R13 ;  /* 0x0000200d140075a7 */ /* 0x0022a4000800017f */
[----:B--2---:R-:W-:Y:S05]  /*5820*/  @!P0 NANOSLEEP.SYNCS 0x989680 ;  /* 0x009896800000895d */ /* 0x004fea0003900000 */
[----:B------:R-:W2:Y:S02]  /*5830*/  @!P0 SYNCS.PHASECHK.TRANS64 P0, [R20+URZ+0x20], R13 ;  /* 0x0000200d140085a7 */ /* 0x000ea4000800007f */
[----:B--2---:R-:W-:Y:S05]  /*5840*/  @!P0 BRA `(.L_x_110) ;  /* 0xfffffffc00f08947 */ /* 0x004fea000383ffff */
[----:B------:R-:W-:Y:S05]  /*5850*/  BRA `(.L_x_129) ;  /* 0xfffffff000787947 */ /* 0x000fea000383ffff */
.L_x_118:
[----:B------:R-:W-:Y:S01]  /*5860*/  BSSY B0, `(.L_x_130) ;  /* 0x0000006000007945 */ /* 0x000fe20003800000 */
[----:B------:R-:W-:-:S07]  /*5870*/  IMAD.MOV.U32 R15, RZ, RZ, -0x1 ;  /* 0xffffffffff0f7424 */ /* 0x000fce00078e00ff */
[----:B------:R-:W-:Y:S05]  /*5880*/  WARPSYNC.COLLECTIVE R15, `(.L_x_131) ;  /* 0x000000000f0c7348 */ /* 0x000fea0003c00000 */
[----:B------:R-:W-:Y:S02]  /*5890*/  ELECT P6, UR62, PT ;  /* 0x00000000003e782f */ /* 0x000fe400038c0000 */
[----:B------:R-:W-:Y:S01]  /*58a0*/  MOV R14, UR62 ;  /* 0x0000003e000e7c02 */ /* 0x000fe20008000f00 */
[----:B------:R-:W-:Y:S10]  /*58b0*/  ENDCOLLECTIVE ;  /* 0x000000000000791b */ /* 0x000ff40003800000 */
.L_x_131:
[----:B------:R-:W-:Y:S05]  /*58c0*/  BSYNC B0 ;  /* 0x0000000000007941 */ /* 0x000fea0003800000 */
.L_x_130:
[----:B------:R-:W-:Y:S05]  /*58d0*/  BRA `(.L_x_132) ;  /* 0xfffffff800d07947 */ /* 0x000fea000383ffff */
.L_x_122:
[----:B0-----:R0:W1:Y:S02]  /*58e0*/  SYNCS.PHASECHK.TRANS64.TRYWAIT P0, [R5+URZ], R2 ;  /* 0x00000002050075a7 */ /* 0x001064000800017f */
[----:B-1----:R-:W-:Y:S05]  /*58f0*/  @!P0 NANOSLEEP.SYNCS 0x989680 ;  /* 0x009896800000895d */ /* 0x002fea0003900000 */
[----:B------:R-:W1:Y:S02]  /*5900*/  @!P0 SYNCS.PHASECHK.TRANS64 P0, [R5+URZ], R2 ;  /* 0x00000002050085a7 */ /* 0x000e64000800007f */
[----:B-1----:R-:W-:Y:S05]  /*5910*/  @!P0 BRA `(.L_x_122) ;  /* 0xfffffffc00f08947 */ /* 0x002fea000383ffff */
[----:B------:R-:W-:Y:S05]  /*5920*/  BRA `(.L_x_133) ;  /* 0xfffffffc00107947 */ /* 0x000fea000383ffff */
.L_x_123:
[----:B0-----:R0:W1:Y:S02]  /*5930*/  SYNCS.PHASECHK.TRANS64.TRYWAIT P0, [R7+URZ], R4 ;  /* 0x00000004070075a7 */ /* 0x001064000800017f */
[----:B-1----:R-:W-:Y:S05]  /*5940*/  @!P0 NANOSLEEP.SYNCS 0x989680 ;  /* 0x009896800000895d */ /* 0x002fea0003900000 */
[----:B------:R-:W1:Y:S02]  /*5950*/  @!P0 SYNCS.PHASECHK.TRANS64 P0, [R7+URZ], R4 ;  /* 0x00000004070085a7 */ /* 0x000e64000800007f */
[----:B-1----:R-:W-:Y:S05]  /*5960*/  @!P0 BRA `(.L_x_123) ;  /* 0xfffffffc00f08947 */ /* 0x002fea000383ffff */
[----:B------:R-:W-:Y:S05]  /*5970*/  BRA `(.L_x_134) ;  /* 0xfffffffc00207947 */ /* 0x000fea000383ffff */
.L_x_124:
[----:B0-----:R0:W1:Y:S02]  /*5980*/  SYNCS.PHASECHK.TRANS64.TRYWAIT P0, [R6+URZ], R5 ;  /* 0x00000005060075a7 */ /* 0x001064000800017f */
[----:B-1----:R-:W-:Y:S05]  /*5990*/  @!P0 NANOSLEEP.SYNCS 0x989680 ;  /* 0x009896800000895d */ /* 0x002fea0003900000 */
[----:B------:R-:W1:Y:S02]  /*59a0*/  @!P0 SYNCS.PHASECHK.TRANS64 P0, [R6+URZ], R5 ;  /* 0x00000005060085a7 */ /* 0x000e64000800007f */
[----:B-1----:R-:W-:Y:S05]  /*59b0*/  @!P0 BRA `(.L_x_124) ;  /* 0xfffffffc00f08947 */ /* 0x002fea000383ffff */
[----:B------:R-:W-:Y:S05]  /*59c0*/  BRA `(.L_x_135) ;  /* 0xfffffffc00287947 */ /* 0x000fea000383ffff */
.L_x_136:
[----:B------:R-:W-:-:S00]  /*59d0*/  BRA `(.L_x_136) ;  /* 0xfffffffc00fc7947 */ /* 0x000fc0000383ffff */
[----:B------:R-:W-:-:S00]  /*59e0*/  NOP ;  /* 0x0000000000007918 */ /* 0x000fc00000000000 */
        /* <DEDUP_REMOVED lines=9> */
.L_x_137:


//--------------------- .nv.global.init           --------------------------
	.section	.nv.global.init,"aw",@progbits
.nv.global.init:
	.type		$str$22,@object
	.size		$str$22,($str$23 - $str$22)
$str$22:
        /*0000*/ 	.byte	0x6b, 0x5f, 0x74, 0x69, 0x6c, 0x65, 0x5f, 0x63, 0x6f, 0x75, 0x6e, 0x74, 0x20, 0x3e, 0x3d, 0x20
        /*0010*/ 	.byte	0x31, 0x00
	.type		$str$23,@object
	.size		$str$23,(__unnamed_1 - $str$23)
$str$23:
        /*0012*/ 	.byte	0x2f, 0x74, 0x6d, 0x70, 0x2f, 0x63, 0x75, 0x74, 0x6c, 0x61, 0x73, 0x73, 0x5f, 0x73, 0x77, 0x65
        /*0022*/ 	.byte	0x65, 0x70, 0x5f, 0x73, 0x72, 0x63, 0x2f, 0x69, 0x6e, 0x63, 0x6c, 0x75, 0x64, 0x65, 0x2f, 0x63
        /*0032*/ 	.byte	0x75, 0x74, 0x6c, 0x61, 0x73, 0x73, 0x2f, 0x67, 0x65, 0x6d, 0x6d, 0x2f, 0x63, 0x6f, 0x6c, 0x6c
        /*0042*/ 	.byte	0x65, 0x63, 0x74, 0x69, 0x76, 0x65, 0x2f, 0x73, 0x6d, 0x39, 0x30, 0x5f, 0x6d, 0x6d, 0x61, 0x5f
        /*0052*/ 	.byte	0x74, 0x6d, 0x61, 0x5f, 0x67, 0x6d, 0x6d, 0x61, 0x5f, 0x73, 0x73, 0x5f, 0x77, 0x61, 0x72, 0x70
        /*0062*/ 	.byte	0x73, 0x70, 0x65, 0x63, 0x69, 0x61, 0x6c, 0x69, 0x7a, 0x65, 0x64, 0x2e, 0x68, 0x70, 0x70, 0x00
	.type		__unnamed_1,@object
	.size		__unnamed_1,(.L_0 - __unnamed_1)
__unnamed_1:
        /*0072*/ 	.byte	0x76, 0x6f, 0x69, 0x64, 0x20, 0x63, 0x75, 0x74, 0x6c, 0x61, 0x73, 0x73, 0x3a, 0x3a, 0x67, 0x65
        /* <DEDUP_REMOVED lines=173> */
.L_0:


//--------------------- .nv.shared._ZN7cutlass13device_kernelINS_4gemm6kernel13GemmUniversalIN4cute5tupleIJiiiiEEENS1_10collective13CollectiveMmaINS1_34MainloopSm90TmaGmmaWarpSpecializedILi4ENS5_IJNS4_1CILi2EEESB_NSA_ILi1EEEEEENS1_35KernelTmaWarpSpecializedCooperativeEEENS5_IJNSA_ILi128EEENSA_ILi64EEENSA_ILi32EEEEEEaNS5_IJlSC_lEEEaSK_NS4_8TiledMMAINS4_8MMA_AtomIJNS4_4SM904GMMA26MMA_64x64x32_S32S8S8_SS_TNEEEENS4_6LayoutINS5_IJSB_SC_SC_EEENS5_IJSC_NSA_ILi0EEEST_EEEEENS5_IJNS4_10UnderscoreESW_SW_EEEEENS4_23SM90_TMA_LOAD_MULTICASTENS4_14ComposedLayoutINS4_7SwizzleILi1ELi4ELi3EEENS4_18smem_ptr_flag_bitsILi8EEENSR_INS5_IJNSA_ILi8EEESI_EEENS5_IJSI_SC_EEEEEEEvNS4_8identityESZ_S19_vS1A_EENS_8epilogue10collective6detail29Sm90TmaWarpSpecializedAdapterINS1D_15DefaultEpilogueIaSK_SK_NS1C_6thread17LinearCombinationIaLi1EiiLNS1H_9ScaleType4KindE0ELNS_15FloatRoundStyleE2EaEENS1_15EpilogueDefaultEEEEEvvEEEEvNT_6ParamsE --------------------------
	.section	.nv.shared._ZN7cutlass13device_kernelINS_4gemm6kernel13GemmUniversalIN4cute5tupleIJiiiiEEENS1_10collective13CollectiveMmaINS1_34MainloopSm90TmaGmmaWarpSpecializedILi4ENS5_IJNS4_1CILi2EEESB_NSA_ILi1EEEEEENS1_35KernelTmaWarpSpecializedCooperativeEEENS5_IJNSA_ILi128EEENSA_ILi64EEENSA_ILi32EEEEEEaNS5_IJlSC_lEEEaSK_NS4_8TiledMMAINS4_8MMA_AtomIJNS4_4SM904GMMA26MMA_64x64x32_S32S8S8_SS_TNEEEENS4_6LayoutINS5_IJSB_SC_SC_EEENS5_IJSC_NSA_ILi0EEEST_EEEEENS5_IJNS4_10UnderscoreESW_SW_EEEEENS4_23SM90_TMA_LOAD_MULTICASTENS4_14ComposedLayoutINS4_7SwizzleILi1ELi4ELi3EEENS4_18smem_ptr_flag_bitsILi8EEENSR_INS5_IJNSA_ILi8EEESI_EEENS5_IJSI_SC_EEEEEEEvNS4_8identityESZ_S19_vS1A_EENS_8epilogue10collective6detail29Sm90TmaWarpSpecializedAdapterINS1D_15DefaultEpilogueIaSK_SK_NS1C_6thread17LinearCombinationIaLi1EiiLNS1H_9ScaleType4KindE0ELNS_15FloatRoundStyleE2EaEENS1_15EpilogueDefaultEEEEEvvEEEEvNT_6ParamsE,"aw",@nobits
	.sectionflags	@""
	.align	16
	.zero		1024


//--------------------- .nv.shared.reserved.0     --------------------------
	.section	.nv.shared.reserved.0,"aw",@nobits
	.weak		__nv_reservedSMEM_offset_0_alias
	.size		__nv_reservedSMEM_offset_0_alias, 0, 0
	.other		__nv_reservedSMEM_offset_0_alias,@"STO_CUDA_RESERVED_SHARED STV_DEFAULT"
__nv_reservedSMEM_offset_0_alias:
	.zero		0


//--------------------- .nv.global                --------------------------
	.section	.nv.global,"aw",@nobits
.nv.global:
	.type		_ZN39_INTERNAL_57a2bf6e_4_k_cu_032c3584_55284cute1_E,@object
	.size		_ZN39_INTERNAL_57a2bf6e_4_k_cu_032c3584_55284cute1_E,(_ZN39_INTERNAL_57a2bf6e_4_k_cu_032c3584_55284cuda3std3__45__cpo6cbeginE - _ZN39_INTERNAL_57a2bf6e_4_k_cu_032c3584_55284cute1_E)
_ZN39_INTERNAL_57a2bf6e_4_k_cu_032c3584_55284cute1_E:
	.zero		1
	.type		_ZN39_INTERNAL_57a2bf6e_4_k_cu_032c3584_55284cuda3std3__45__cpo6cbeginE,@object
	.size		_ZN39_INTERNAL_57a2bf6e_4_k_cu_032c3584_55284cuda3std3__45__cpo6cbeginE,(_ZN39_INTERNAL_57a2bf6e_4_k_cu_032c3584_55284cuda3std3__48in_placeE - _ZN39_INTERNAL_57a2bf6e_4_k_cu_032c3584_55284cuda3std3__45__cpo6cbeginE)
_ZN39_INTERNAL_57a2bf6e_4_k_cu_032c3584_55284cuda3std3__45__cpo6cbeginE:
	.zero		1
	.type		_ZN39_INTERNAL_57a2bf6e_4_k_cu_032c3584_55284cuda3std3__48in_placeE,@object
	.size		_ZN39_INTERNAL_57a2bf6e_4_k_cu_032c3584_55284cuda3std3__48in_placeE,(_ZN39_INTERNAL_57a2bf6e_4_k_cu_032c3584_55284cuda3std6ranges3__45__cpo9iter_moveE - _ZN39_INTERNAL_57a2bf6e_4_k_cu_032c3584_55284cuda3std3__48in_placeE)
_ZN39_INTERNAL_57a2bf6e_4_k_cu_032c3584_55284cuda3std3__48in_placeE:
	.zero		1
	.type		_ZN39_INTERNAL_57a2bf6e_4_k_cu_032c3584_55284cuda3std6ranges3__45__cpo9iter_moveE,@object
	.size		_ZN39_INTERNAL_57a2bf6e_4_k_cu_032c3584_55284cuda3std6ranges3__45__cpo9iter_moveE,(_ZN39_INTERNAL_57a2bf6e_4_k_cu_032c3584_55284cuda3std3__45__cpo5beginE - _ZN39_INTERNAL_57a2bf6e_4_k_cu_032c3584_55284cuda3std6ranges3__45__cpo9iter_moveE)
_ZN39_INTERNAL_57a2bf6e_4_k_cu_032c3584_55284cuda3std6ranges3__45__cpo9iter_moveE:
	.zero		1
	.type		_ZN39_INTERNAL_57a2bf6e_4_k_cu_032c3584_55284cuda3std3__45__cpo5beginE,@object
	.size		_ZN39_INTERNAL_57a2bf6e_4_k_cu_032c3584_55284cuda3std3__45__cpo5beginE,(_ZN39_INTERNAL_57a2bf6e_4_k_cu_032c3584_55284cuda3std3__441_GLOBAL__N__57a2bf6e_4_k_cu_032c3584_55286ignoreE - _ZN39_INTERNAL_57a2bf6e_4_k_cu_032c3584_55284cuda3std3__45__cpo5beginE)
_ZN39_INTERNAL_57a2bf6e_4_k_cu_032c3584_55284cuda3std3__45__cpo5beginE:
	.zero		1
	.type		_ZN39_INTERNAL_57a2bf6e_4_k_cu_032c3584_55284cuda3std3__441_GLOBAL__N__57a2bf6e_4_k_cu_032c3584_55286ignoreE,@object
	.size		_ZN39_INTERNAL_57a2bf6e_4_k_cu_032c3584_55284cuda3std3__441_GLOBAL__N__57a2bf6e_4_k_cu_032c3584_55286ignoreE,(_ZN39_INTERNAL_57a2bf6e_4_k_cu_032c3584_55284cute7productE - _ZN39_INTERNAL_57a2bf6e_4_k_cu_032c3584_55284cuda3std3__441_GLOBAL__N__57a2bf6e_4_k_cu_032c3584_55286ignoreE)
_ZN39_INTERNAL_57a2bf6e_4_k_cu_032c3584_55284cuda3std3__441_GLOBAL__N__57a2bf6e_4_k_cu_032c3584_55286ignoreE:
	.zero		1
	.type		_ZN39_INTERNAL_57a2bf6e_4_k_cu_032c3584_55284cute7productE,@object
	.size		_ZN39_INTERNAL_57a2bf6e_4_k_cu_032c3584_55284cute7productE,(_ZN39_INTERNAL_57a2bf6e_4_k_cu_032c3584_55284cuda3std3__45__cpo3endE - _ZN39_INTERNAL_57a2bf6e_4_k_cu_032c3584_55284cute7productE)
_ZN39_INTERNAL_57a2bf6e_4_k_cu_032c3584_55284cute7productE:
	.zero		1
	.type		_ZN39_INTERNAL_57a2bf6e_4_k_cu_032c3584_55284cuda3std3__45__cpo3endE,@object
	.size		_ZN39_INTERNAL_57a2bf6e_4_k_cu_032c3584_55284cuda3std3__45__cpo3endE,(_ZN39_INTERNAL_57a2bf6e_4_k_cu_032c3584_55284cuda3std3__419piecewise_constructE - _ZN39_INTERNAL_57a2bf6e_4_k_cu_032c3584_55284cuda3std3__45__cpo3endE)
_ZN39_INTERNAL_57a2bf6e_4_k_cu_032c3584_55284cuda3std3__45__cpo3endE:
	.zero		1
	.type		_ZN39_INTERNAL_57a2bf6e_4_k_cu_032c3584_55284cuda3std3__419piecewise_constructE,@object
	.size		_ZN39_INTERNAL_57a2bf6e_4_k_cu_032c3584_55284cuda3std3__419piecewise_constructE,(_ZN39_INTERNAL_57a2bf6e_4_k_cu_032c3584_55284cuda3std3__45__cpo4cendE - _ZN39_INTERNAL_57a2bf6e_4_k_cu_032c3584_55284cuda3std3__419piecewise_constructE)
_ZN39_INTERNAL_57a2bf6e_4_k_cu_032c3584_55284cuda3std3__419piecewise_constructE:
	.zero		1
	.type		_ZN39_INTERNAL_57a2bf6e_4_k_cu_032c3584_55284cuda3std3__45__cpo4cendE,@object
	.size		_ZN39_INTERNAL_57a2bf6e_4_k_cu_032c3584_55284cuda3std3__45__cpo4cendE,(_ZN39_INTERNAL_57a2bf6e_4_k_cu_032c3584_55284cuda3std6ranges3__45__cpo4swapE - _ZN39_INTERNAL_57a2bf6e_4_k_cu_032c3584_55284cuda3std3__45__cpo4cendE)
_ZN39_INTERNAL_57a2bf6e_4_k_cu_032c3584_55284cuda3std3__45__cpo4cendE:
	.zero		1
	.type		_ZN39_INTERNAL_57a2bf6e_4_k_cu_032c3584_55284cuda3std6ranges3__45__cpo4swapE,@object
	.size		_ZN39_INTERNAL_57a2bf6e_4_k_cu_032c3584_55284cuda3std6ranges3__45__cpo4swapE,(.L_8 - _ZN39_INTERNAL_57a2bf6e_4_k_cu_032c3584_55284cuda3std6ranges3__45__cpo4swapE)
_ZN39_INTERNAL_57a2bf6e_4_k_cu_032c3584_55284cuda3std6ranges3__45__cpo4swapE:
	.zero		1
.L_8:


//--------------------- .nv.constant0._ZN7cutlass13device_kernelINS_4gemm6kernel13GemmUniversalIN4cute5tupleIJiiiiEEENS1_10collective13CollectiveMmaINS1_34MainloopSm90TmaGmmaWarpSpecializedILi4ENS5_IJNS4_1CILi2EEESB_NSA_ILi1EEEEEENS1_35KernelTmaWarpSpecializedCooperativeEEENS5_IJNSA_ILi128EEENSA_ILi64EEENSA_ILi32EEEEEEaNS5_IJlSC_lEEEaSK_NS4_8TiledMMAINS4_8MMA_AtomIJNS4_4SM904GMMA26MMA_64x64x32_S32S8S8_SS_TNEEEENS4_6LayoutINS5_IJSB_SC_SC_EEENS5_IJSC_NSA_ILi0EEEST_EEEEENS5_IJNS4_10UnderscoreESW_SW_EEEEENS4_23SM90_TMA_LOAD_MULTICASTENS4_14ComposedLayoutINS4_7SwizzleILi1ELi4ELi3EEENS4_18smem_ptr_flag_bitsILi8EEENSR_INS5_IJNSA_ILi8EEESI_EEENS5_IJSI_SC_EEEEEEEvNS4_8identityESZ_S19_vS1A_EENS_8epilogue10collective6detail29Sm90TmaWarpSpecializedAdapterINS1D_15DefaultEpilogueIaSK_SK_NS1C_6thread17LinearCombinationIaLi1EiiLNS1H_9ScaleType4KindE0ELNS_15FloatRoundStyleE2EaEENS1_15EpilogueDefaultEEEEEvvEEEEvNT_6ParamsE --------------------------
	.section	.nv.constant0._ZN7cutlass13device_kernelINS_4gemm6kernel13GemmUniversalIN4cute5tupleIJiiiiEEENS1_10collective13CollectiveMmaINS1_34MainloopSm90TmaGmmaWarpSpecializedILi4ENS5_IJNS4_1CILi2EEESB_NSA_ILi1EEEEEENS1_35KernelTmaWarpSpecializedCooperativeEEENS5_IJNSA_ILi128EEENSA_ILi64EEENSA_ILi32EEEEEEaNS5_IJlSC_lEEEaSK_NS4_8TiledMMAINS4_8MMA_AtomIJNS4_4SM904GMMA26MMA_64x64x32_S32S8S8_SS_TNEEEENS4_6LayoutINS5_IJSB_SC_SC_EEENS5_IJSC_NSA_ILi0EEEST_EEEEENS5_IJNS4_10UnderscoreESW_SW_EEEEENS4_23SM90_TMA_LOAD_MULTICASTENS4_14ComposedLayoutINS4_7SwizzleILi1ELi4ELi3EEENS4_18smem_ptr_flag_bitsILi8EEENSR_INS5_IJNSA_ILi8EEESI_EEENS5_IJSI_SC_EEEEEEEvNS4_8identityESZ_S19_vS1A_EENS_8epilogue10collective6detail29Sm90TmaWarpSpecializedAdapterINS1D_15DefaultEpilogueIaSK_SK_NS1C_6thread17LinearCombinationIaLi1EiiLNS1H_9ScaleType4KindE0ELNS_15FloatRoundStyleE2EaEENS1_15EpilogueDefaultEEEEEvvEEEEvNT_6ParamsE,"a",@progbits
	.sectionflags	@""
	.align	4
.nv.constant0._ZN7cutlass13device_kernelINS_4gemm6kernel13GemmUniversalIN4cute5tupleIJiiiiEEENS1_10collective13CollectiveMmaINS1_34MainloopSm90TmaGmmaWarpSpecializedILi4ENS5_IJNS4_1CILi2EEESB_NSA_ILi1EEEEEENS1_35KernelTmaWarpSpecializedCooperativeEEENS5_IJNSA_ILi128EEENSA_ILi64EEENSA_ILi32EEEEEEaNS5_IJlSC_lEEEaSK_NS4_8TiledMMAINS4_8MMA_AtomIJNS4_4SM904GMMA26MMA_64x64x32_S32S8S8_SS_TNEEEENS4_6LayoutINS5_IJSB_SC_SC_EEENS5_IJSC_NSA_ILi0EEEST_EEEEENS5_IJNS4_10UnderscoreESW_SW_EEEEENS4_23SM90_TMA_LOAD_MULTICASTENS4_14ComposedLayoutINS4_7SwizzleILi1ELi4ELi3EEENS4_18smem_ptr_flag_bitsILi8EEENSR_INS5_IJNSA_ILi8EEESI_EEENS5_IJSI_SC_EEEEEEEvNS4_8identityESZ_S19_vS1A_EENS_8epilogue10collective6detail29Sm90TmaWarpSpecializedAdapterINS1D_15DefaultEpilogueIaSK_SK_NS1C_6thread17LinearCombinationIaLi1EiiLNS1H_9ScaleType4KindE0ELNS_15FloatRoundStyleE2EaEENS1_15EpilogueDefaultEEEEEvvEEEEvNT_6ParamsE:
	.zero		1664


//--------------------- SYMBOLS --------------------------

	.type		.nv.reservedSmem.offset0,@object
	.size		.nv.reservedSmem.offset0,0x4
	.type		__assertfail,@function
